// auto-generated by cutlass_sweep.gemm — config: {"arch": "sm_100", "cluster_m": 1, "cluster_n": 1, "dtype": "int8", "dtype_b": "int8", "layout": "nt", "stages": 0, "tile_k": 128, "tile_m": 128, "tile_n": 240}
#include "cutlass/cutlass.h"
#include "cutlass/gemm/collective/collective_builder.hpp"
#include "cutlass/gemm/device/gemm_universal_adapter.h"
#include "cutlass/gemm/kernel/gemm_universal.hpp"
#include "cutlass/epilogue/collective/collective_builder.hpp"

using ElemA = int8_t;
using ElemB = int8_t;
using ElemCD = int8_t;
using Acc  = int32_t;
using TileShape    = cute::Shape<cute::_128, cute::_240, cute::_128>;
using ClusterShape = cute::Shape<cute::_1, cute::_1, cute::_1>;

using CollectiveEpilogue = typename cutlass::epilogue::collective::CollectiveBuilder<
    cutlass::arch::Sm100, cutlass::arch::OpClassTensorOp,
    TileShape, ClusterShape,
    cutlass::epilogue::collective::EpilogueTileAuto,
    Acc, Acc,
    ElemCD, cutlass::layout::RowMajor, 128 / cutlass::sizeof_bits<ElemCD>::value,
    ElemCD, cutlass::layout::RowMajor, 128 / cutlass::sizeof_bits<ElemCD>::value,
    cutlass::epilogue::collective::EpilogueScheduleAuto
  >::CollectiveOp;

using CollectiveMainloop = typename cutlass::gemm::collective::CollectiveBuilder<
    cutlass::arch::Sm100, cutlass::arch::OpClassTensorOp,
    ElemA, cutlass::layout::RowMajor, 128 / cutlass::sizeof_bits<ElemA>::value,
    ElemB, cutlass::layout::ColumnMajor, 128 / cutlass::sizeof_bits<ElemB>::value,
    Acc,
    TileShape, ClusterShape,
    cutlass::gemm::collective::StageCountAutoCarveout<static_cast<int>(sizeof(typename CollectiveEpilogue::SharedStorage))>,
    cutlass::gemm::collective::KernelScheduleAuto
  >::CollectiveOp;

using GemmKernel = cutlass::gemm::kernel::GemmUniversal<
    cute::Shape<int,int,int,int>,
    CollectiveMainloop,
    CollectiveEpilogue
>;
using Gemm = cutlass::gemm::device::GemmUniversalAdapter<GemmKernel>;

// Force the device kernel symbol into the cubin without needing a host main.
auto* _anchor = &cutlass::device_kernel<GemmKernel>;


// ===== COMPILED SASS (sm_100a) =====

	.target	sm_100a

	.elftype	@"ET_EXEC"


//--------------------- .note.nv.tkinfo           --------------------------
	.section	.note.nv.tkinfo,"",@"SHT_NOTE"
	.sectionflags	@"SHF_NOTE_NV_TKINFO"
	.tkinfo
        /*0018*/ 	.word	0x00000002
        /*0030*/ 	.string	""
        /*0030*/ 	.string	"ptxas"
        /*0030*/ 	.string	"Cuda compilation tools, release 13.0, V13.0.88"
        /*0030*/ 	.string	"Build cuda_13.0.r13.0/compiler.36424714_0"
        /*0030*/ 	.string	"-arch sm_100a -m 64 "



//--------------------- .note.nv.cuinfo           --------------------------
	.section	.note.nv.cuinfo,"",@"SHT_NOTE"
	.sectionflags	@"SHF_NOTE_NV_CUINFO"
        /*0018*/ 	.short	0x0002
        /*001a*/ 	.short	0x0064
        /*001c*/ 	.short	0x0082
	.zero		2


//--------------------- .nv.info                  --------------------------
	.section	.nv.info,"",@"SHT_CUDA_INFO"
	.align	4


	//----- nvinfo : EIATTR_REGCOUNT
	.align		4
        /*0000*/ 	.byte	0x04, 0x2f
        /*0002*/ 	.short	(.L_16 - .L_15)
	.align		4
.L_15:
        /*0004*/ 	.word	index@(_ZN7cutlass13device_kernelINS_4gemm6kernel13GemmUniversalIN4cute5tupleIJiiiiEEENS1_10collective13CollectiveMmaINS1_35MainloopSm100TmaUmmaWarpSpecializedILi3ELi2ELi2ENS5_IJNS4_1CILi1EEESB_SB_EEEEENS5_IJNSA_ILi128EEENSA_ILi240EEESE_EEEaNS5_IJlSB_lEEEaSH_NS4_8TiledMMAINS4_8MMA_AtomIJNS4_15SM100_MMA_S8_SSIaaiLi128ELi240ELNS4_4UMMA5MajorE0ELSM_0ELNSL_8SaturateE0EEEEEENS4_6LayoutISC_NS5_IJNSA_ILi0EEESR_SR_EEEEENS5_IJNS4_10UnderscoreESU_SU_EEEEENS4_13SM90_TMA_LOADENS4_14ComposedLayoutINS4_7SwizzleILi3ELi4ELi3EEENS4_18smem_ptr_flag_bitsILi8EEENSQ_INS5_IJNSA_ILi8EEESE_EEENS5_IJSE_SB_EEEEEEEvNS4_8identityESX_S17_vS18_EENS_8epilogue10collective18CollectiveEpilogueINS1A_23Sm100TmaWarpSpecializedILi1ELi1ELi240ELb0ELb0EEEJSG_NS5_IJNSQ_ISE_SB_EENSQ_ISF_SB_EEEEEaSH_aSH_NS1A_6fusion15FusionCallbacksIS1E_NS1I_17LinearCombinationIaiaiLNS_15FloatRoundStyleE2EEESG_S1H_JEEENS4_5SM1004TMEM4LOAD26SM100_TMEM_LOAD_32dp32b16xESX_NSY_INSZ_ILi0ELi4ELi3EEES12_NSQ_INS5_IJS13_NSA_ILi16EEEEEENS5_IJS1T_SB_EEEEEEENS4_39AutoVectorizingCopyWithAssumedAlignmentILi128EEENS4_14SM90_TMA_STOREES1X_S1Z_S1Z_EEEvvEEEEvNT_6ParamsE)
        /*0008*/ 	.word	0x000000ff


	//----- nvinfo : EIATTR_FRAME_SIZE
	.align		4
.L_16:
        /*000c*/ 	.byte	0x04, 0x11
        /*000e*/ 	.short	(.L_18 - .L_17)
	.align		4
.L_17:
        /*0010*/ 	.word	index@($__internal_2_$__cuda_sm10x_tcgen05_guardrail_trap_unallocated_columns_being_dealloced)
        /*0014*/ 	.word	0x000001d0


	//----- nvinfo : EIATTR_FRAME_SIZE
	.align		4
.L_18:
        /*0018*/ 	.byte	0x04, 0x11
        /*001a*/ 	.short	(.L_20 - .L_19)
	.align		4
.L_19:
        /*001c*/ 	.word	index@($__internal_1_$__cuda_sm10x_tcgen05_guardrail_trap_phase_invalid_during_alloc)
        /*0020*/ 	.word	0x000001d0


	//----- nvinfo : EIATTR_FRAME_SIZE
	.align		4
.L_20:
        /*0024*/ 	.byte	0x04, 0x11
        /*0026*/ 	.short	(.L_22 - .L_21)
	.align		4
.L_21:
        /*0028*/ 	.word	index@($__internal_0_$__cuda_sm10x_tcgen05_guardrail_trap_col_being_dealloced_not_returned_by_alloc)
        /*002c*/ 	.word	0x000001d0


	//----- nvinfo : EIATTR_FRAME_SIZE
	.align		4
.L_22:
        /*0030*/ 	.byte	0x04, 0x11
        /*0032*/ 	.short	(.L_24 - .L_23)
	.align		4
.L_23:
        /*0034*/ 	.word	index@(_ZN7cutlass13device_kernelINS_4gemm6kernel13GemmUniversalIN4cute5tupleIJiiiiEEENS1_10collective13CollectiveMmaINS1_35MainloopSm100TmaUmmaWarpSpecializedILi3ELi2ELi2ENS5_IJNS4_1CILi1EEESB_SB_EEEEENS5_IJNSA_ILi128EEENSA_ILi240EEESE_EEEaNS5_IJlSB_lEEEaSH_NS4_8TiledMMAINS4_8MMA_AtomIJNS4_15SM100_MMA_S8_SSIaaiLi128ELi240ELNS4_4UMMA5MajorE0ELSM_0ELNSL_8SaturateE0EEEEEENS4_6LayoutISC_NS5_IJNSA_ILi0EEESR_SR_EEEEENS5_IJNS4_10UnderscoreESU_SU_EEEEENS4_13SM90_TMA_LOADENS4_14ComposedLayoutINS4_7SwizzleILi3ELi4ELi3EEENS4_18smem_ptr_flag_bitsILi8EEENSQ_INS5_IJNSA_ILi8EEESE_EEENS5_IJSE_SB_EEEEEEEvNS4_8identityESX_S17_vS18_EENS_8epilogue10collective18CollectiveEpilogueINS1A_23Sm100TmaWarpSpecializedILi1ELi1ELi240ELb0ELb0EEEJSG_NS5_IJNSQ_ISE_SB_EENSQ_ISF_SB_EEEEEaSH_aSH_NS1A_6fusion15FusionCallbacksIS1E_NS1I_17LinearCombinationIaiaiLNS_15FloatRoundStyleE2EEESG_S1H_JEEENS4_5SM1004TMEM4LOAD26SM100_TMEM_LOAD_32dp32b16xESX_NSY_INSZ_ILi0ELi4ELi3EEES12_NSQ_INS5_IJS13_NSA_ILi16EEEEEENS5_IJS1T_SB_EEEEEEENS4_39AutoVectorizingCopyWithAssumedAlignmentILi128EEENS4_14SM90_TMA_STOREES1X_S1Z_S1Z_EEEvvEEEEvNT_6ParamsE)
        /*0038*/ 	.word	0x000001d0


	//----- nvinfo : EIATTR_MIN_STACK_SIZE
	.align		4
.L_24:
        /*003c*/ 	.byte	0x04, 0x12
        /*003e*/ 	.short	(.L_26 - .L_25)
	.align		4
.L_25:
        /*0040*/ 	.word	index@(_ZN7cutlass13device_kernelINS_4gemm6kernel13GemmUniversalIN4cute5tupleIJiiiiEEENS1_10collective13CollectiveMmaINS1_35MainloopSm100TmaUmmaWarpSpecializedILi3ELi2ELi2ENS5_IJNS4_1CILi1EEESB_SB_EEEEENS5_IJNSA_ILi128EEENSA_ILi240EEESE_EEEaNS5_IJlSB_lEEEaSH_NS4_8TiledMMAINS4_8MMA_AtomIJNS4_15SM100_MMA_S8_SSIaaiLi128ELi240ELNS4_4UMMA5MajorE0ELSM_0ELNSL_8SaturateE0EEEEEENS4_6LayoutISC_NS5_IJNSA_ILi0EEESR_SR_EEEEENS5_IJNS4_10UnderscoreESU_SU_EEEEENS4_13SM90_TMA_LOADENS4_14ComposedLayoutINS4_7SwizzleILi3ELi4ELi3EEENS4_18smem_ptr_flag_bitsILi8EEENSQ_INS5_IJNSA_ILi8EEESE_EEENS5_IJSE_SB_EEEEEEEvNS4_8identityESX_S17_vS18_EENS_8epilogue10collective18CollectiveEpilogueINS1A_23Sm100TmaWarpSpecializedILi1ELi1ELi240ELb0ELb0EEEJSG_NS5_IJNSQ_ISE_SB_EENSQ_ISF_SB_EEEEEaSH_aSH_NS1A_6fusion15FusionCallbacksIS1E_NS1I_17LinearCombinationIaiaiLNS_15FloatRoundStyleE2EEESG_S1H_JEEENS4_5SM1004TMEM4LOAD26SM100_TMEM_LOAD_32dp32b16xESX_NSY_INSZ_ILi0ELi4ELi3EEES12_NSQ_INS5_IJS13_NSA_ILi16EEEEEENS5_IJS1T_SB_EEEEEEENS4_39AutoVectorizingCopyWithAssumedAlignmentILi128EEENS4_14SM90_TMA_STOREES1X_S1Z_S1Z_EEEvvEEEEvNT_6ParamsE)
        /*0044*/ 	.word	0x000001d0
.L_26:


//--------------------- .nv.compat                --------------------------
	.section	.nv.compat,"",@"SHT_CUDA_COMPAT_INFO"
	.align	4
        /*0000*/ 	.byte	0x02, 0x09, 0x01, 0x00, 0x02, 0x02, 0x03, 0x00, 0x02, 0x05, 0x06, 0x00, 0x03, 0x07, 0x01, 0x01
        /*0010*/ 	.byte	0x02, 0x03, 0x01, 0x00, 0x02, 0x06, 0x01, 0x00, 0x04, 0x0b, 0x08, 0x00, 0x01, 0x00, 0x00, 0x00
        /*0020*/ 	.byte	0x00, 0x00, 0x00, 0x00


//--------------------- .nv.info._ZN7cutlass13device_kernelINS_4gemm6kernel13GemmUniversalIN4cute5tupleIJiiiiEEENS1_10collective13CollectiveMmaINS1_35MainloopSm100TmaUmmaWarpSpecializedILi3ELi2ELi2ENS5_IJNS4_1CILi1EEESB_SB_EEEEENS5_IJNSA_ILi128EEENSA_ILi240EEESE_EEEaNS5_IJlSB_lEEEaSH_NS4_8TiledMMAINS4_8MMA_AtomIJNS4_15SM100_MMA_S8_SSIaaiLi128ELi240ELNS4_4UMMA5MajorE0ELSM_0ELNSL_8SaturateE0EEEEEENS4_6LayoutISC_NS5_IJNSA_ILi0EEESR_SR_EEEEENS5_IJNS4_10UnderscoreESU_SU_EEEEENS4_13SM90_TMA_LOADENS4_14ComposedLayoutINS4_7SwizzleILi3ELi4ELi3EEENS4_18smem_ptr_flag_bitsILi8EEENSQ_INS5_IJNSA_ILi8EEESE_EEENS5_IJSE_SB_EEEEEEEvNS4_8identityESX_S17_vS18_EENS_8epilogue10collective18CollectiveEpilogueINS1A_23Sm100TmaWarpSpecializedILi1ELi1ELi240ELb0ELb0EEEJSG_NS5_IJNSQ_ISE_SB_EENSQ_ISF_SB_EEEEEaSH_aSH_NS1A_6fusion15FusionCallbacksIS1E_NS1I_17LinearCombinationIaiaiLNS_15FloatRoundStyleE2EEESG_S1H_JEEENS4_5SM1004TMEM4LOAD26SM100_TMEM_LOAD_32dp32b16xESX_NSY_INSZ_ILi0ELi4ELi3EEES12_NSQ_INS5_IJS13_NSA_ILi16EEEEEENS5_IJS1T_SB_EEEEEEENS4_39AutoVectorizingCopyWithAssumedAlignmentILi128EEENS4_14SM90_TMA_STOREES1X_S1Z_S1Z_EEEvvEEEEvNT_6ParamsE --------------------------
	.section	.nv.info._ZN7cutlass13device_kernelINS_4gemm6kernel13GemmUniversalIN4cute5tupleIJiiiiEEENS1_10collective13CollectiveMmaINS1_35MainloopSm100TmaUmmaWarpSpecializedILi3ELi2ELi2ENS5_IJNS4_1CILi1EEESB_SB_EEEEENS5_IJNSA_ILi128EEENSA_ILi240EEESE_EEEaNS5_IJlSB_lEEEaSH_NS4_8TiledMMAINS4_8MMA_AtomIJNS4_15SM100_MMA_S8_SSIaaiLi128ELi240ELNS4_4UMMA5MajorE0ELSM_0ELNSL_8SaturateE0EEEEEENS4_6LayoutISC_NS5_IJNSA_ILi0EEESR_SR_EEEEENS5_IJNS4_10UnderscoreESU_SU_EEEEENS4_13SM90_TMA_LOADENS4_14ComposedLayoutINS4_7SwizzleILi3ELi4ELi3EEENS4_18smem_ptr_flag_bitsILi8EEENSQ_INS5_IJNSA_ILi8EEESE_EEENS5_IJSE_SB_EEEEEEEvNS4_8identityESX_S17_vS18_EENS_8epilogue10collective18CollectiveEpilogueINS1A_23Sm100TmaWarpSpecializedILi1ELi1ELi240ELb0ELb0EEEJSG_NS5_IJNSQ_ISE_SB_EENSQ_ISF_SB_EEEEEaSH_aSH_NS1A_6fusion15FusionCallbacksIS1E_NS1I_17LinearCombinationIaiaiLNS_15FloatRoundStyleE2EEESG_S1H_JEEENS4_5SM1004TMEM4LOAD26SM100_TMEM_LOAD_32dp32b16xESX_NSY_INSZ_ILi0ELi4ELi3EEES12_NSQ_INS5_IJS13_NSA_ILi16EEEEEENS5_IJS1T_SB_EEEEEEENS4_39AutoVectorizingCopyWithAssumedAlignmentILi128EEENS4_14SM90_TMA_STOREES1X_S1Z_S1Z_EEEvvEEEEvNT_6ParamsE,"",@"SHT_CUDA_INFO"
	.sectionflags	@""
	.align	4


	//----- nvinfo : EIATTR_CUDA_API_VERSION
	.align		4
        /*0000*/ 	.byte	0x04, 0x37
        /*0002*/ 	.short	(.L_28 - .L_27)
.L_27:
        /*0004*/ 	.word	0x00000082


	//----- nvinfo : EIATTR_KPARAM_INFO
	.align		4
.L_28:
        /*0008*/ 	.byte	0x04, 0x17
        /*000a*/ 	.short	(.L_30 - .L_29)
.L_29:
        /*000c*/ 	.word	0x00000000
        /*0010*/ 	.short	0x0000
        /*0012*/ 	.short	0x0000
        /*0014*/ 	.byte	0x00, 0xf0, 0x01, 0x20


	//----- nvinfo : EIATTR_AT_ENTRY_FRAGMENTS
	.align		4
.L_30:
        /*0018*/ 	.byte	0x04, 0x4f
        /*001a*/ 	.short	(.L_32 - .L_31)


	//   ....[0]....
.L_31:
        /*001c*/ 	.word	0x00000006


	//----- nvinfo : EIATTR_RESERVED_SMEM_USED
	.align		4
.L_32:
        /*0020*/ 	.byte	0x01, 0x41
	.zero		2


	//----- nvinfo : EIATTR_SPARSE_MMA_MASK
	.align		4
        /*0024*/ 	.byte	0x03, 0x50
        /*0026*/ 	.short	0x0000


	//----- nvinfo : EIATTR_TCGEN05_1CTA_USED
	.align		4
        /*0028*/ 	.byte	0x01, 0x51
	.zero		2


	//----- nvinfo : EIATTR_MAXREG_COUNT
	.align		4
        /*002c*/ 	.byte	0x03, 0x1b
        /*002e*/ 	.short	0x00ff


	//----- nvinfo : EIATTR_NUM_BARRIERS
	.align		4
        /*0030*/ 	.byte	0x02, 0x4c
        /*0032*/ 	.byte	0x07
	.zero		1


	//----- nvinfo : EIATTR_EXTERNS
	.align		4
        /*0034*/ 	.byte	0x04, 0x0f
        /*0036*/ 	.short	(.L_34 - .L_33)


	//   ....[0]....
	.align		4
.L_33:
        /*0038*/ 	.word	index@(__assertfail)


	//----- nvinfo : EIATTR_ANNOTATIONS
	.align		4
.L_34:
        /*003c*/ 	.byte	0x04, 0x55
        /*003e*/ 	.short	(.L_36 - .L_35)


	//   ....[0]....
.L_35:
        /*0040*/ 	.word	0x00000001
        /*0044*/ 	.byte	0xb0, 0x00, 0x00, 0x00, 0x01, 0x00, 0x00, 0x00, 0x60, 0x01, 0x00, 0x00, 0x01, 0x00, 0x00, 0x00
        /* <DEDUP_REMOVED lines=142> */
        /*0934*/ 	.byte	0x50, 0xcd, 0x00, 0x00, 0x01, 0x00, 0x00, 0x00, 0x80, 0xcd, 0x00, 0x00


	//----- nvinfo : EIATTR_MERCURY_ISA_VERSION
	.align		4
.L_36:
        /*0940*/ 	.byte	0x03, 0x5f
        /*0942*/ 	.short	0x0101


	//----- nvinfo : EIATTR_INT_WARP_WIDE_INSTR_OFFSETS
	.align		4
        /*0944*/ 	.byte	0x04, 0x31
        /*0946*/ 	.short	(.L_38 - .L_37)


	//   ....[0]....
.L_37:
        /*0948*/ 	.word	0x00003830


	//   ....[1]....
        /*094c*/ 	.word	0x00003860


	//   ....[2]....
        /*0950*/ 	.word	0x00003880


	//   ....[3]....
        /*0954*/ 	.word	0x000044c0


	//   ....[4]....
        /*0958*/ 	.word	0x00004550


	//   ....[5]....
        /*095c*/ 	.word	0x000045b0


	//   ....[6]....
        /*0960*/ 	.word	0x00004610


	//   ....[7]....
        /*0964*/ 	.word	0x00004670


	//   ....[8]....
        /*0968*/ 	.word	0x00004690


	//   ....[9]....
        /*096c*/ 	.word	0x00004700


	//   ....[10]....
        /*0970*/ 	.word	0x00004740


	//   ....[11]....
        /*0974*/ 	.word	0x00004760


	//   ....[12]....
        /*0978*/ 	.word	0x000047c0


	//   ....[13]....
        /*097c*/ 	.word	0x00004800


	//   ....[14]....
        /*0980*/ 	.word	0x00004820


	//   ....[15]....
        /*0984*/ 	.word	0x00004880


	//   ....[16]....
        /*0988*/ 	.word	0x000048c0


	//   ....[17]....
        /*098c*/ 	.word	0x00004930


	//   ....[18]....
        /*0990*/ 	.word	0x00004950


	//----- nvinfo : EIATTR_COOP_GROUP_MASK_REGIDS
	.align		4
.L_38:
        /*0994*/ 	.byte	0x04, 0x29
        /*0996*/ 	.short	(.L_40 - .L_39)


	//   ....[0]....
.L_39:
        /*0998*/ 	.word	0xffffffff


	//   ....[1]....
        /*099c*/ 	.word	0xffffffff


	//   ....[2]....
        /*09a0*/ 	.word	0xffffffff


	//   ....[3]....
        /*09a4*/ 	.word	0xffffffff


	//   ....[4]....
        /*09a8*/ 	.word	0xffffffff


	//   ....[5]....
        /*09ac*/ 	.word	0xffffffff


	//   ....[6]....
        /*09b0*/ 	.word	0xffffffff


	//   ....[7]....
        /*09b4*/ 	.word	0xffffffff


	//   ....[8]....
        /*09b8*/ 	.word	0xffffffff


	//   ....[9]....
        /*09bc*/ 	.word	0xffffffff


	//   ....[10]....
        /*09c0*/ 	.word	0xffffffff


	//   ....[11]....
        /*09c4*/ 	.word	0xffffffff


	//   ....[12]....
        /*09c8*/ 	.word	0xffffffff


	//----- nvinfo : EIATTR_COOP_GROUP_INSTR_OFFSETS
	.align		4
.L_40:
        /*09cc*/ 	.byte	0x04, 0x28
        /*09ce*/ 	.short	(.L_42 - .L_41)


	//   ....[0]....
.L_41:
        /*09d0*/ 	.word	0x00000080


	//   ....[1]....
        /*09d4*/ 	.word	0x00000530


	//   ....[2]....
        /*09d8*/ 	.word	0x00000680


	//   ....[3]....
        /*09dc*/ 	.word	0x000007c0


	//   ....[4]....
        /*09e0*/ 	.word	0x000008c0


	//   ....[5]....
        /*09e4*/ 	.word	0x00000a30


	//   ....[6]....
        /*09e8*/ 	.word	0x00000b90


	//   ....[7]....
        /*09ec*/ 	.word	0x00001d30


	//   ....[8]....
        /*09f0*/ 	.word	0x00002bb0


	//   ....[9]....
        /*09f4*/ 	.word	0x00002dc0


	//   ....[10]....
        /*09f8*/ 	.word	0x00002df0


	//   ....[11]....
        /*09fc*/ 	.word	0x00003710


	//   ....[12]....
        /*0a00*/ 	.word	0x00003940


	//----- nvinfo : EIATTR_VRC_CTA_INIT_COUNT
	.align		4
.L_42:
        /*0a04*/ 	.byte	0x02, 0x4a
        /*0a06*/ 	.byte	0x80
	.zero		1


	//----- nvinfo : EIATTR_SYSCALL_OFFSETS
	.align		4
        /*0a08*/ 	.byte	0x04, 0x46
        /*0a0a*/ 	.short	(.L_44 - .L_43)


	//   ....[0]....
.L_43:
        /*0a0c*/ 	.word	0x000067b0


	//   ....[1]....
        /*0a10*/ 	.word	0x00006920


	//   ....[2]....
        /*0a14*/ 	.word	0x00006a90


	//   ....[3]....
        /*0a18*/ 	.word	0x00006c00


	//   ....[4]....
        /*0a1c*/ 	.word	0x00006d70


	//   ....[5]....
        /*0a20*/ 	.word	0x00006ee0


	//   ....[6]....
        /*0a24*/ 	.word	0x00007050


	//   ....[7]....
        /*0a28*/ 	.word	0x000071c0


	//   ....[8]....
        /*0a2c*/ 	.word	0x00007330


	//   ....[9]....
        /*0a30*/ 	.word	0x000074a0


	//   ....[10]....
        /*0a34*/ 	.word	0x00007610


	//   ....[11]....
        /*0a38*/ 	.word	0x00007780


	//   ....[12]....
        /*0a3c*/ 	.word	0x00007920


	//   ....[13]....
        /*0a40*/ 	.word	0x00007ac0


	//   ....[14]....
        /*0a44*/ 	.word	0x00007c60


	//----- nvinfo : EIATTR_MBARRIER_INSTR_OFFSETS
	.align		4
.L_44:
        /*0a48*/ 	.byte	0x04, 0x39
        /*0a4a*/ 	.short	(.L_46 - .L_45)


	//   ....[0]....
.L_45:
        /*0a4c*/ 	.word	0x00000610
        /*0a50*/ 	.word	0x000000ff
        /*0a54*/ 	.word	0x00000000
        /*0a58*/ 	.short	0x0100
        /*0a5a*/ 	.byte	0x04
	.zero		1


	//   ....[1]....
        /*0a5c*/ 	.word	0x00000620
        /*0a60*/ 	.word	0x000000ff
        /*0a64*/ 	.word	0x00000018
        /*0a68*/ 	.short	0x0100
        /*0a6a*/ 	.byte	0x04
	.zero		1


	//   ....[2]....
        /*0a6c*/ 	.word	0x00000630
        /*0a70*/ 	.word	0x000000ff
        /*0a74*/ 	.word	0x00000008
        /*0a78*/ 	.short	0x0100
        /*0a7a*/ 	.byte	0x04
	.zero		1


	//   ....[3]....
        /*0a7c*/ 	.word	0x00000640
        /*0a80*/ 	.word	0x000000ff
        /*0a84*/ 	.word	0x00000020
        /*0a88*/ 	.short	0x0100
        /*0a8a*/ 	.byte	0x04
	.zero		1


	//   ....[4]....
        /*0a8c*/ 	.word	0x00000650
        /*0a90*/ 	.word	0x000000ff
        /*0a94*/ 	.word	0x00000010
        /*0a98*/ 	.short	0x0100
        /*0a9a*/ 	.byte	0x04
	.zero		1


	//   ....[5]....
        /*0a9c*/ 	.word	0x00000660
        /*0aa0*/ 	.word	0x000000ff
        /*0aa4*/ 	.word	0x00000028
        /*0aa8*/ 	.short	0x0100
        /*0aaa*/ 	.byte	0x04
	.zero		1


	//   ....[6]....
        /*0aac*/ 	.word	0x00000790
        /*0ab0*/ 	.word	0x000000ff
        /*0ab4*/ 	.word	0x00000030
        /*0ab8*/ 	.short	0x0100
        /*0aba*/ 	.byte	0x04
	.zero		1


	//   ....[7]....
        /*0abc*/ 	.word	0x000007a0
        /*0ac0*/ 	.word	0x000000ff
        /*0ac4*/ 	.word	0x00000038
        /*0ac8*/ 	.short	0x0100
        /*0aca*/ 	.byte	0x04
	.zero		1


	//   ....[8]....
        /*0acc*/ 	.word	0x00000890
        /*0ad0*/ 	.word	0x000000ff
        /*0ad4*/ 	.word	0x00000040
        /*0ad8*/ 	.short	0x0100
        /*0ada*/ 	.byte	0x04
	.zero		1


	//   ....[9]....
        /*0adc*/ 	.word	0x000008a0
        /*0ae0*/ 	.word	0x000000ff
        /*0ae4*/ 	.word	0x00000048
        /*0ae8*/ 	.short	0x0100
        /*0aea*/ 	.byte	0x04
	.zero		1


	//   ....[10]....
        /*0aec*/ 	.word	0x000009e0
        /*0af0*/ 	.word	0x000000ff
        /*0af4*/ 	.word	0x00000050
        /*0af8*/ 	.short	0x0100
        /*0afa*/ 	.byte	0x04
	.zero		1


	//   ....[11]....
        /*0afc*/ 	.word	0x000009f0
        /*0b00*/ 	.word	0x000000ff
        /*0b04*/ 	.word	0x00000060
        /*0b08*/ 	.short	0x0100
        /*0b0a*/ 	.byte	0x04
	.zero		1


	//   ....[12]....
        /*0b0c*/ 	.word	0x00000a00
        /*0b10*/ 	.word	0x000000ff
        /*0b14*/ 	.word	0x00000058
        /*0b18*/ 	.short	0x0100
        /*0b1a*/ 	.byte	0x04
	.zero		1


	//   ....[13]....
        /*0b1c*/ 	.word	0x00000a10
        /*0b20*/ 	.word	0x000000ff
        /*0b24*/ 	.word	0x00000068
        /*0b28*/ 	.short	0x0100
        /*0b2a*/ 	.byte	0x04
	.zero		1


	//   ....[14]....
        /*0b2c*/ 	.word	0x00000b40
        /*0b30*/ 	.word	0x000000ff
        /*0b34*/ 	.word	0x00000070
        /*0b38*/ 	.short	0x0100
        /*0b3a*/ 	.byte	0x04
	.zero		1


	//   ....[15]....
        /*0b3c*/ 	.word	0x00000b50
        /*0b40*/ 	.word	0x000000ff
        /*0b44*/ 	.word	0x00000080
        /*0b48*/ 	.short	0x0100
        /*0b4a*/ 	.byte	0x04
	.zero		1


	//   ....[16]....
        /*0b4c*/ 	.word	0x00000b60
        /*0b50*/ 	.word	0x000000ff
        /*0b54*/ 	.word	0x00000078
        /*0b58*/ 	.short	0x0100
        /*0b5a*/ 	.byte	0x04
	.zero		1


	//   ....[17]....
        /*0b5c*/ 	.word	0x00000b70
        /*0b60*/ 	.word	0x000000ff
        /*0b64*/ 	.word	0x00000088
        /*0b68*/ 	.short	0x0100
        /*0b6a*/ 	.byte	0x04
	.zero		1


	//   ....[18]....
        /*0b6c*/ 	.word	0x00000c80
        /*0b70*/ 	.word	0x000000ff
        /*0b74*/ 	.word	0x00000090
        /*0b78*/ 	.short	0x0100
        /*0b7a*/ 	.byte	0x04
	.zero		1


	//   ....[19]....
        /*0b7c*/ 	.word	0x00000c90
        /*0b80*/ 	.word	0x000000ff
        /*0b84*/ 	.word	0x000000a0
        /*0b88*/ 	.short	0x0100
        /*0b8a*/ 	.byte	0x04
	.zero		1


	//   ....[20]....
        /*0b8c*/ 	.word	0x00000ca0
        /*0b90*/ 	.word	0x000000ff
        /*0b94*/ 	.word	0x00000098
        /*0b98*/ 	.short	0x0100
        /*0b9a*/ 	.byte	0x04
	.zero		1


	//   ....[21]....
        /*0b9c*/ 	.word	0x00000cb0
        /*0ba0*/ 	.word	0x000000ff
        /*0ba4*/ 	.word	0x000000a8
        /*0ba8*/ 	.short	0x0100
        /*0baa*/ 	.byte	0x04
	.zero		1


	//   ....[22]....
        /*0bac*/ 	.word	0x00001650
        /*0bb0*/ 	.word	0x00000002
        /*0bb4*/ 	.word	0x000000a0
        /*0bb8*/ 	.short	0x010a
        /*0bba*/ 	.byte	0xff
	.zero		1


	//   ....[23]....
        /*0bbc*/ 	.word	0x00001670
        /*0bc0*/ 	.word	0x00000002
        /*0bc4*/ 	.word	0x00000090
        /*0bc8*/ 	.short	0x0101
        /*0bca*/ 	.byte	0xff
	.zero		1


	//   ....[24]....
        /*0bcc*/ 	.word	0x00001750
        /*0bd0*/ 	.word	0x000000ff
        /*0bd4*/ 	.word	0x00000018
        /*0bd8*/ 	.short	0x010a
        /*0bda*/ 	.byte	0x06
	.zero		1


	//   ....[25]....
        /*0bdc*/ 	.word	0x000017d0
        /*0be0*/ 	.word	0x000000ff
        /*0be4*/ 	.word	0x00000018
        /*0be8*/ 	.short	0x010a
        /*0bea*/ 	.byte	0x21
	.zero		1


	//   ....[26]....
        /*0bec*/ 	.word	0x00001920
        /*0bf0*/ 	.word	0x000000ff
        /*0bf4*/ 	.word	0x00000018
        /*0bf8*/ 	.short	0x010a
        /*0bfa*/ 	.byte	0x08
	.zero		1


	//   ....[27]....
        /*0bfc*/ 	.word	0x00001a30
        /*0c00*/ 	.word	0x000000ff
        /*0c04*/ 	.word	0x00000048
        /*0c08*/ 	.short	0x0101
        /*0c0a*/ 	.byte	0x04
	.zero		1


	//   ....[28]....
        /*0c0c*/ 	.word	0x00001a50
        /*0c10*/ 	.word	0x000000ff
        /*0c14*/ 	.word	0x00000018
        /*0c18*/ 	.short	0x010a
        /*0c1a*/ 	.byte	0x06
	.zero		1


	//   ....[29]....
        /*0c1c*/ 	.word	0x00001ad0
        /*0c20*/ 	.word	0x000000ff
        /*0c24*/ 	.word	0x00000018
        /*0c28*/ 	.short	0x010a
        /*0c2a*/ 	.byte	0x11
	.zero		1


	//   ....[30]....
        /*0c2c*/ 	.word	0x00001c20
        /*0c30*/ 	.word	0x000000ff
        /*0c34*/ 	.word	0x00000018
        /*0c38*/ 	.short	0x010a
        /*0c3a*/ 	.byte	0x08
	.zero		1


	//   ....[31]....
        /*0c3c*/ 	.word	0x00001d60
        /*0c40*/ 	.word	0x00000003
        /*0c44*/ 	.word	0x00000050
        /*0c48*/ 	.short	0x010a
        /*0c4a*/ 	.byte	0xff
	.zero		1


	//   ....[32]....
        /*0c4c*/ 	.word	0x00001eb0
        /*0c50*/ 	.word	0x00000002
        /*0c54*/ 	.word	0x00000000
        /*0c58*/ 	.short	0x0101
        /*0c5a*/ 	.byte	0xff
	.zero		1


	//   ....[33]....
        /*0c5c*/ 	.word	0x00002490
        /*0c60*/ 	.word	0x000000ff
        /*0c64*/ 	.word	0x00000000
        /*0c68*/ 	.short	0x010a
        /*0c6a*/ 	.byte	0x04
	.zero		1


	//   ....[34]....
        /*0c6c*/ 	.word	0x00002520
        /*0c70*/ 	.word	0x000000ff
        /*0c74*/ 	.word	0x00000000
        /*0c78*/ 	.short	0x010a
        /*0c7a*/ 	.byte	0x05
	.zero		1


	//   ....[35]....
        /*0c7c*/ 	.word	0x000025c0
        /*0c80*/ 	.word	0x00000000
        /*0c84*/ 	.word	0x00000000
        /*0c88*/ 	.short	0x010a
        /*0c8a*/ 	.byte	0xff
	.zero		1


	//   ....[36]....
        /*0c8c*/ 	.word	0x00002700
        /*0c90*/ 	.word	0x00000000
        /*0c94*/ 	.word	0x00000090
        /*0c98*/ 	.short	0x010a
        /*0c9a*/ 	.byte	0xff
	.zero		1


	//   ....[37]....
        /*0c9c*/ 	.word	0x00002770
        /*0ca0*/ 	.word	0x00000000
        /*0ca4*/ 	.word	0x00000000
        /*0ca8*/ 	.short	0x0101
        /*0caa*/ 	.byte	0xff
	.zero		1


	//   ....[38]....
        /*0cac*/ 	.word	0x00002780
        /*0cb0*/ 	.word	0x000000ff
        /*0cb4*/ 	.word	0x00000060
        /*0cb8*/ 	.short	0x010a
        /*0cba*/ 	.byte	0x04
	.zero		1


	//   ....[39]....
        /*0cbc*/ 	.word	0x000028a0
        /*0cc0*/ 	.word	0x00000000
        /*0cc4*/ 	.word	0x00000050
        /*0cc8*/ 	.short	0x010a
        /*0cca*/ 	.byte	0xff
	.zero		1


	//   ....[40]....
        /*0ccc*/ 	.word	0x00002990
        /*0cd0*/ 	.word	0x00000000
        /*0cd4*/ 	.word	0x00000000
        /*0cd8*/ 	.short	0x0101
        /*0cda*/ 	.byte	0xff
	.zero		1


	//   ....[41]....
        /*0cdc*/ 	.word	0x00002a40
        /*0ce0*/ 	.word	0x000000ff
        /*0ce4*/ 	.word	0x00000060
        /*0ce8*/ 	.short	0x0106
        /*0cea*/ 	.byte	0x04
	.zero		1


	//   ....[42]....
        /*0cec*/ 	.word	0x00002a60
        /*0cf0*/ 	.word	0x000000ff
        /*0cf4*/ 	.word	0x00000060
        /*0cf8*/ 	.short	0x010a
        /*0cfa*/ 	.byte	0x04
	.zero		1


	//   ....[43]....
        /*0cfc*/ 	.word	0x00002af0
        /*0d00*/ 	.word	0x000000ff
        /*0d04*/ 	.word	0x00000060
        /*0d08*/ 	.short	0x0106
        /*0d0a*/ 	.byte	0x07
	.zero		1


	//   ....[44]....
        /*0d0c*/ 	.word	0x00002b30
        /*0d10*/ 	.word	0x00000000
        /*0d14*/ 	.word	0x00000060
        /*0d18*/ 	.short	0x010a
        /*0d1a*/ 	.byte	0xff
	.zero		1


	//   ....[45]....
        /*0d1c*/ 	.word	0x00003080
        /*0d20*/ 	.word	0x00000003
        /*0d24*/ 	.word	0x00000050
        /*0d28*/ 	.short	0x010a
        /*0d2a*/ 	.byte	0xff
	.zero		1


	//   ....[46]....
        /*0d2c*/ 	.word	0x00003190
        /*0d30*/ 	.word	0x00000005
        /*0d34*/ 	.word	0x00000000
        /*0d38*/ 	.short	0x0101
        /*0d3a*/ 	.byte	0xff
	.zero		1


	//   ....[47]....
        /*0d3c*/ 	.word	0x000031a0
        /*0d40*/ 	.word	0x000000ff
        /*0d44*/ 	.word	0x00000000
        /*0d48*/ 	.short	0x010a
        /*0d4a*/ 	.byte	0x05
	.zero		1


	//   ....[48]....
        /*0d4c*/ 	.word	0x000031b0
        /*0d50*/ 	.word	0x000000ff
        /*0d54*/ 	.word	0x00000080
        /*0d58*/ 	.short	0x010a
        /*0d5a*/ 	.byte	0x1d
	.zero		1


	//   ....[49]....
        /*0d5c*/ 	.word	0x00003280
        /*0d60*/ 	.word	0x000000ff
        /*0d64*/ 	.word	0x00000000
        /*0d68*/ 	.short	0x010a
        /*0d6a*/ 	.byte	0x07
	.zero		1


	//   ....[50]....
        /*0d6c*/ 	.word	0x000033c0
        /*0d70*/ 	.word	0x000000ff
        /*0d74*/ 	.word	0x00000000
        /*0d78*/ 	.short	0x010a
        /*0d7a*/ 	.byte	0x06
	.zero		1


	//   ....[51]....
        /*0d7c*/ 	.word	0x00003660
        /*0d80*/ 	.word	0x000000ff
        /*0d84*/ 	.word	0x00000000
        /*0d88*/ 	.short	0x010a
        /*0d8a*/ 	.byte	0x04
	.zero		1


	//   ....[52]....
        /*0d8c*/ 	.word	0x000036f0
        /*0d90*/ 	.word	0x000000ff
        /*0d94*/ 	.word	0x00000000
        /*0d98*/ 	.short	0x010a
        /*0d9a*/ 	.byte	0x04
	.zero		1


	//   ....[53]....
        /*0d9c*/ 	.word	0x00003bd0
        /*0da0*/ 	.word	0x00000002
        /*0da4*/ 	.word	0x00000050
        /*0da8*/ 	.short	0x010a
        /*0daa*/ 	.byte	0xff
	.zero		1


	//   ....[54]....
        /*0dac*/ 	.word	0x00003d40
        /*0db0*/ 	.word	0x00000000
        /*0db4*/ 	.word	0x00000000
        /*0db8*/ 	.short	0x0101
        /*0dba*/ 	.byte	0xff
	.zero		1


	//   ....[55]....
        /*0dbc*/ 	.word	0x00004200
        /*0dc0*/ 	.word	0x000000ff
        /*0dc4*/ 	.word	0x00000048
        /*0dc8*/ 	.short	0x010a
        /*0dca*/ 	.byte	0x1d
	.zero		1


	//   ....[56]....
        /*0dcc*/ 	.word	0x000043d0
        /*0dd0*/ 	.word	0x000000ff
        /*0dd4*/ 	.word	0x00000038
        /*0dd8*/ 	.short	0x010a
        /*0dda*/ 	.byte	0x1d
	.zero		1


	//   ....[57]....
        /*0ddc*/ 	.word	0x00004970
        /*0de0*/ 	.word	0x000000ff
        /*0de4*/ 	.word	0x00000030
        /*0de8*/ 	.short	0x010b
        /*0dea*/ 	.byte	0x1d
	.zero		1


	//   ....[58]....
        /*0dec*/ 	.word	0x00004980
        /*0df0*/ 	.word	0x000000ff
        /*0df4*/ 	.word	0x00000000
        /*0df8*/ 	.short	0x0101
        /*0dfa*/ 	.byte	0x31
	.zero		1


	//   ....[59]....
        /*0dfc*/ 	.word	0x00004a00
        /*0e00*/ 	.word	0x00000002
        /*0e04*/ 	.word	0x00000038
        /*0e08*/ 	.short	0x010a
        /*0e0a*/ 	.byte	0xff
	.zero		1


	//   ....[60]....
        /*0e0c*/ 	.word	0x00004df0
        /*0e10*/ 	.word	0x000000ff
        /*0e14*/ 	.word	0x00000050
        /*0e18*/ 	.short	0x010a
        /*0e1a*/ 	.byte	0x04
	.zero		1


	//   ....[61]....
        /*0e1c*/ 	.word	0x00004ec0
        /*0e20*/ 	.word	0x000000ff
        /*0e24*/ 	.word	0x00000000
        /*0e28*/ 	.short	0x0101
        /*0e2a*/ 	.byte	0x04
	.zero		1


	//   ....[62]....
        /*0e2c*/ 	.word	0x00005ad0
        /*0e30*/ 	.word	0x000000ff
        /*0e34*/ 	.word	0x00000030
        /*0e38*/ 	.short	0x010a
        /*0e3a*/ 	.byte	0x10
	.zero		1


	//   ....[63]....
        /*0e3c*/ 	.word	0x00005b10
        /*0e40*/ 	.word	0x000000ff
        /*0e44*/ 	.word	0x00000070
        /*0e48*/ 	.short	0x010a
        /*0e4a*/ 	.byte	0x05
	.zero		1


	//   ....[64]....
        /*0e4c*/ 	.word	0x00005f40
        /*0e50*/ 	.word	0x000000ff
        /*0e54*/ 	.word	0x00000030
        /*0e58*/ 	.short	0x010a
        /*0e5a*/ 	.byte	0x10
	.zero		1


	//   ....[65]....
        /*0e5c*/ 	.word	0x000065f0
        /*0e60*/ 	.word	0x000000ff
        /*0e64*/ 	.word	0x00000000
        /*0e68*/ 	.short	0x0101
        /*0e6a*/ 	.byte	0x04
	.zero		1


	//   ....[66]....
        /*0e6c*/ 	.word	0x00006690
        /*0e70*/ 	.word	0x000000ff
        /*0e74*/ 	.word	0x00000070
        /*0e78*/ 	.short	0x010a
        /*0e7a*/ 	.byte	0x05
	.zero		1


	//   ....[67]....
        /*0e7c*/ 	.word	0x0000b3c0
        /*0e80*/ 	.word	0x000000ff
        /*0e84*/ 	.word	0x00000000
        /*0e88*/ 	.short	0x0101
        /*0e8a*/ 	.byte	0x05
	.zero		1


	//   ....[68]....
        /*0e8c*/ 	.word	0x0000cdb0
        /*0e90*/ 	.word	0x00000002
        /*0e94*/ 	.word	0x000000a0
        /*0e98*/ 	.short	0x010a
        /*0e9a*/ 	.byte	0xff
	.zero		1


	//   ....[69]....
        /*0e9c*/ 	.word	0x0000ce10
        /*0ea0*/ 	.word	0x00000004
        /*0ea4*/ 	.word	0x00000018
        /*0ea8*/ 	.short	0x010a
        /*0eaa*/ 	.byte	0xff
	.zero		1


	//   ....[70]....
        /*0eac*/ 	.word	0x0000ce70
        /*0eb0*/ 	.word	0x00000004
        /*0eb4*/ 	.word	0x00000018
        /*0eb8*/ 	.short	0x010a
        /*0eba*/ 	.byte	0xff
	.zero		1


	//   ....[71]....
        /*0ebc*/ 	.word	0x0000cec0
        /*0ec0*/ 	.word	0x00000003
        /*0ec4*/ 	.word	0x00000050
        /*0ec8*/ 	.short	0x010a
        /*0eca*/ 	.byte	0xff
	.zero		1


	//   ....[72]....
        /*0ecc*/ 	.word	0x0000cf20
        /*0ed0*/ 	.word	0x00000003
        /*0ed4*/ 	.word	0x00000000
        /*0ed8*/ 	.short	0x010a
        /*0eda*/ 	.byte	0xff
	.zero		1


	//   ....[73]....
        /*0edc*/ 	.word	0x0000cf80
        /*0ee0*/ 	.word	0x00000003
        /*0ee4*/ 	.word	0x00000000
        /*0ee8*/ 	.short	0x010a
        /*0eea*/ 	.byte	0xff
	.zero		1


	//   ....[74]....
        /*0eec*/ 	.word	0x0000cfd0
        /*0ef0*/ 	.word	0x00000000
        /*0ef4*/ 	.word	0x00000090
        /*0ef8*/ 	.short	0x010a
        /*0efa*/ 	.byte	0xff
	.zero		1


	//   ....[75]....
        /*0efc*/ 	.word	0x0000d030
        /*0f00*/ 	.word	0x00000003
        /*0f04*/ 	.word	0x00000060
        /*0f08*/ 	.short	0x010a
        /*0f0a*/ 	.byte	0xff
	.zero		1


	//   ....[76]....
        /*0f0c*/ 	.word	0x0000d080
        /*0f10*/ 	.word	0x00000000
        /*0f14*/ 	.word	0x00000050
        /*0f18*/ 	.short	0x010a
        /*0f1a*/ 	.byte	0xff
	.zero		1


	//   ....[77]....
        /*0f1c*/ 	.word	0x0000d0e0
        /*0f20*/ 	.word	0x00000002
        /*0f24*/ 	.word	0x00000060
        /*0f28*/ 	.short	0x010a
        /*0f2a*/ 	.byte	0xff
	.zero		1


	//   ....[78]....
        /*0f2c*/ 	.word	0x0000d130
        /*0f30*/ 	.word	0x00000003
        /*0f34*/ 	.word	0x00000050
        /*0f38*/ 	.short	0x010a
        /*0f3a*/ 	.byte	0xff
	.zero		1


	//   ....[79]....
        /*0f3c*/ 	.word	0x0000d190
        /*0f40*/ 	.word	0x00000004
        /*0f44*/ 	.word	0x00000080
        /*0f48*/ 	.short	0x010a
        /*0f4a*/ 	.byte	0xff
	.zero		1


	//   ....[80]....
        /*0f4c*/ 	.word	0x0000d1f0
        /*0f50*/ 	.word	0x00000002
        /*0f54*/ 	.word	0x00000000
        /*0f58*/ 	.short	0x010a
        /*0f5a*/ 	.byte	0xff
	.zero		1


	//   ....[81]....
        /*0f5c*/ 	.word	0x0000d250
        /*0f60*/ 	.word	0x00000002
        /*0f64*/ 	.word	0x00000000
        /*0f68*/ 	.short	0x010a
        /*0f6a*/ 	.byte	0xff
	.zero		1


	//   ....[82]....
        /*0f6c*/ 	.word	0x0000d2b0
        /*0f70*/ 	.word	0x00000002
        /*0f74*/ 	.word	0x00000000
        /*0f78*/ 	.short	0x010a
        /*0f7a*/ 	.byte	0xff
	.zero		1


	//   ....[83]....
        /*0f7c*/ 	.word	0x0000d300
        /*0f80*/ 	.word	0x00000002
        /*0f84*/ 	.word	0x00000050
        /*0f88*/ 	.short	0x010a
        /*0f8a*/ 	.byte	0xff
	.zero		1


	//   ....[84]....
        /*0f8c*/ 	.word	0x0000d360
        /*0f90*/ 	.word	0x00000002
        /*0f94*/ 	.word	0x00000048
        /*0f98*/ 	.short	0x010a
        /*0f9a*/ 	.byte	0xff
	.zero		1


	//   ....[85]....
        /*0f9c*/ 	.word	0x0000d3c0
        /*0fa0*/ 	.word	0x00000002
        /*0fa4*/ 	.word	0x00000038
        /*0fa8*/ 	.short	0x010a
        /*0faa*/ 	.byte	0xff
	.zero		1


	//   ....[86]....
        /*0fac*/ 	.word	0x0000d420
        /*0fb0*/ 	.word	0x00000002
        /*0fb4*/ 	.word	0x00000050
        /*0fb8*/ 	.short	0x010a
        /*0fba*/ 	.byte	0xff
	.zero		1


	//   ....[87]....
        /*0fbc*/ 	.word	0x0000d480
        /*0fc0*/ 	.word	0x00000002
        /*0fc4*/ 	.word	0x00000030
        /*0fc8*/ 	.short	0x010a
        /*0fca*/ 	.byte	0xff
	.zero		1


	//   ....[88]....
        /*0fcc*/ 	.word	0x0000d4e0
        /*0fd0*/ 	.word	0x00000000
        /*0fd4*/ 	.word	0x00000070
        /*0fd8*/ 	.short	0x010a
        /*0fda*/ 	.byte	0xff
	.zero		1


	//----- nvinfo : EIATTR_NUM_MBARRIERS
	.align		4
.L_46:
        /*0fdc*/ 	.byte	0x03, 0x38
        /*0fde*/ 	.short	0x0016


	//----- nvinfo : EIATTR_EXIT_INSTR_OFFSETS
	.align		4
        /*0fe0*/ 	.byte	0x04, 0x1c
        /*0fe2*/ 	.short	(.L_48 - .L_47)


	//   ....[0]....
.L_47:
        /*0fe4*/ 	.word	0x000025f0


	//   ....[1]....
        /*0fe8*/ 	.word	0x00002b00


	//   ....[2]....
        /*0fec*/ 	.word	0x00002b60


	//   ....[3]....
        /*0ff0*/ 	.word	0x00003950


	//   ....[4]....
        /*0ff4*/ 	.word	0x00004a30


	//   ....[5]....
        /*0ff8*/ 	.word	0x00004a70


	//   ....[6]....
        /*0ffc*/ 	.word	0x0000cda0


	//----- nvinfo : EIATTR_MAX_THREADS
	.align		4
.L_48:
        /*1000*/ 	.byte	0x04, 0x05
        /*1002*/ 	.short	(.L_50 - .L_49)
.L_49:
        /*1004*/ 	.word	0x00000100
        /*1008*/ 	.word	0x00000001
        /*100c*/ 	.word	0x00000001


	//----- nvinfo : EIATTR_CRS_STACK_SIZE
	.align		4
.L_50:
        /*1010*/ 	.byte	0x04, 0x1e
        /*1012*/ 	.short	(.L_52 - .L_51)
.L_51:
        /*1014*/ 	.word	0x00000000


	//----- nvinfo : EIATTR_CBANK_PARAM_SIZE
	.align		4
.L_52:
        /*1018*/ 	.byte	0x03, 0x19
        /*101a*/ 	.short	0x0800


	//----- nvinfo : EIATTR_PARAM_CBANK
	.align		4
        /*101c*/ 	.byte	0x04, 0x0a
        /*101e*/ 	.short	(.L_54 - .L_53)
	.align		4
.L_53:
        /*1020*/ 	.word	index@(.nv.constant0._ZN7cutlass13device_kernelINS_4gemm6kernel13GemmUniversalIN4cute5tupleIJiiiiEEENS1_10collective13CollectiveMmaINS1_35MainloopSm100TmaUmmaWarpSpecializedILi3ELi2ELi2ENS5_IJNS4_1CILi1EEESB_SB_EEEEENS5_IJNSA_ILi128EEENSA_ILi240EEESE_EEEaNS5_IJlSB_lEEEaSH_NS4_8TiledMMAINS4_8MMA_AtomIJNS4_15SM100_MMA_S8_SSIaaiLi128ELi240ELNS4_4UMMA5MajorE0ELSM_0ELNSL_8SaturateE0EEEEEENS4_6LayoutISC_NS5_IJNSA_ILi0EEESR_SR_EEEEENS5_IJNS4_10UnderscoreESU_SU_EEEEENS4_13SM90_TMA_LOADENS4_14ComposedLayoutINS4_7SwizzleILi3ELi4ELi3EEENS4_18smem_ptr_flag_bitsILi8EEENSQ_INS5_IJNSA_ILi8EEESE_EEENS5_IJSE_SB_EEEEEEEvNS4_8identityESX_S17_vS18_EENS_8epilogue10collective18CollectiveEpilogueINS1A_23Sm100TmaWarpSpecializedILi1ELi1ELi240ELb0ELb0EEEJSG_NS5_IJNSQ_ISE_SB_EENSQ_ISF_SB_EEEEEaSH_aSH_NS1A_6fusion15FusionCallbacksIS1E_NS1I_17LinearCombinationIaiaiLNS_15FloatRoundStyleE2EEESG_S1H_JEEENS4_5SM1004TMEM4LOAD26SM100_TMEM_LOAD_32dp32b16xESX_NSY_INSZ_ILi0ELi4ELi3EEES12_NSQ_INS5_IJS13_NSA_ILi16EEEEEENS5_IJS1T_SB_EEEEEEENS4_39AutoVectorizingCopyWithAssumedAlignmentILi128EEENS4_14SM90_TMA_STOREES1X_S1Z_S1Z_EEEvvEEEEvNT_6ParamsE)
        /*1024*/ 	.short	0x0380
        /*1026*/ 	.short	0x0800


	//----- nvinfo : EIATTR_SW_WAR
	.align		4
.L_54:
        /*1028*/ 	.byte	0x04, 0x36
        /*102a*/ 	.short	(.L_56 - .L_55)
.L_55:
        /*102c*/ 	.word	0x00000008
.L_56:


//--------------------- .nv.callgraph             --------------------------
	.section	.nv.callgraph,"",@"SHT_CUDA_CALLGRAPH"
	.align	4
	.sectionentsize	8
	.align		4
        /*0000*/ 	.word	0x00000000
	.align		4
        /*0004*/ 	.word	0xffffffff
	.align		4
        /*0008*/ 	.word	index@(_ZN7cutlass13device_kernelINS_4gemm6kernel13GemmUniversalIN4cute5tupleIJiiiiEEENS1_10collective13CollectiveMmaINS1_35MainloopSm100TmaUmmaWarpSpecializedILi3ELi2ELi2ENS5_IJNS4_1CILi1EEESB_SB_EEEEENS5_IJNSA_ILi128EEENSA_ILi240EEESE_EEEaNS5_IJlSB_lEEEaSH_NS4_8TiledMMAINS4_8MMA_AtomIJNS4_15SM100_MMA_S8_SSIaaiLi128ELi240ELNS4_4UMMA5MajorE0ELSM_0ELNSL_8SaturateE0EEEEEENS4_6LayoutISC_NS5_IJNSA_ILi0EEESR_SR_EEEEENS5_IJNS4_10UnderscoreESU_SU_EEEEENS4_13SM90_TMA_LOADENS4_14ComposedLayoutINS4_7SwizzleILi3ELi4ELi3EEENS4_18smem_ptr_flag_bitsILi8EEENSQ_INS5_IJNSA_ILi8EEESE_EEENS5_IJSE_SB_EEEEEEEvNS4_8identityESX_S17_vS18_EENS_8epilogue10collective18CollectiveEpilogueINS1A_23Sm100TmaWarpSpecializedILi1ELi1ELi240ELb0ELb0EEEJSG_NS5_IJNSQ_ISE_SB_EENSQ_ISF_SB_EEEEEaSH_aSH_NS1A_6fusion15FusionCallbacksIS1E_NS1I_17LinearCombinationIaiaiLNS_15FloatRoundStyleE2EEESG_S1H_JEEENS4_5SM1004TMEM4LOAD26SM100_TMEM_LOAD_32dp32b16xESX_NSY_INSZ_ILi0ELi4ELi3EEES12_NSQ_INS5_IJS13_NSA_ILi16EEEEEENS5_IJS1T_SB_EEEEEEENS4_39AutoVectorizingCopyWithAssumedAlignmentILi128EEENS4_14SM90_TMA_STOREES1X_S1Z_S1Z_EEEvvEEEEvNT_6ParamsE)
	.align		4
        /*000c*/ 	.word	index@(__assertfail)
	.align		4
        /*0010*/ 	.word	0x00000000
	.align		4
        /*0014*/ 	.word	0xfffffffe
	.align		4
        /*0018*/ 	.word	0x00000000
	.align		4
        /*001c*/ 	.word	0xfffffffd
	.align		4
        /*0020*/ 	.word	0x00000000
	.align		4
        /*0024*/ 	.word	0xfffffffc


//--------------------- .nv.constant4             --------------------------
	.section	.nv.constant4,"a",@progbits
	.align	8
	.align		8
.nv.constant4:
        /*0000*/ 	.dword	__assertfail
	.align		8
        /*0008*/ 	.dword	__unnamed_1
	.align		8
        /*0010*/ 	.dword	_ZN40_INTERNAL_177d6826_4_k_cu_b0047e00_281764cuda3std3__45__cpo5beginE
	.align		8
        /*0018*/ 	.dword	_ZN40_INTERNAL_177d6826_4_k_cu_b0047e00_281764cuda3std3__45__cpo3endE
	.align		8
        /*0020*/ 	.dword	_ZN40_INTERNAL_177d6826_4_k_cu_b0047e00_281764cuda3std3__45__cpo6cbeginE
	.align		8
        /*0028*/ 	.dword	_ZN40_INTERNAL_177d6826_4_k_cu_b0047e00_281764cuda3std3__45__cpo4cendE
	.align		8
        /*0030*/ 	.dword	_ZN40_INTERNAL_177d6826_4_k_cu_b0047e00_281764cuda3std3__442_GLOBAL__N__177d6826_4_k_cu_b0047e00_281766ignoreE
	.align		8
        /*0038*/ 	.dword	_ZN40_INTERNAL_177d6826_4_k_cu_b0047e00_281764cuda3std3__419piecewise_constructE
	.align		8
        /*0040*/ 	.dword	_ZN40_INTERNAL_177d6826_4_k_cu_b0047e00_281764cuda3std3__48in_placeE
	.align		8
        /*0048*/ 	.dword	_ZN40_INTERNAL_177d6826_4_k_cu_b0047e00_281764cuda3std6ranges3__45__cpo4swapE
	.align		8
        /*0050*/ 	.dword	_ZN40_INTERNAL_177d6826_4_k_cu_b0047e00_281764cuda3std6ranges3__45__cpo9iter_moveE
	.align		8
        /*0058*/ 	.dword	_ZN40_INTERNAL_177d6826_4_k_cu_b0047e00_281764cute7productE
	.align		8
        /*0060*/ 	.dword	_ZN40_INTERNAL_177d6826_4_k_cu_b0047e00_281764cute1_E
	.align		8
        /*0068*/ 	.dword	$str$25
	.align		8
        /*0070*/ 	.dword	$str$26


//--------------------- .text._ZN7cutlass13device_kernelINS_4gemm6kernel13GemmUniversalIN4cute5tupleIJiiiiEEENS1_10collective13CollectiveMmaINS1_35MainloopSm100TmaUmmaWarpSpecializedILi3ELi2ELi2ENS5_IJNS4_1CILi1EEESB_SB_EEEEENS5_IJNSA_ILi128EEENSA_ILi240EEESE_EEEaNS5_IJlSB_lEEEaSH_NS4_8TiledMMAINS4_8MMA_AtomIJNS4_15SM100_MMA_S8_SSIaaiLi128ELi240ELNS4_4UMMA5MajorE0ELSM_0ELNSL_8SaturateE0EEEEEENS4_6LayoutISC_NS5_IJNSA_ILi0EEESR_SR_EEEEENS5_IJNS4_10UnderscoreESU_SU_EEEEENS4_13SM90_TMA_LOADENS4_14ComposedLayoutINS4_7SwizzleILi3ELi4ELi3EEENS4_18smem_ptr_flag_bitsILi8EEENSQ_INS5_IJNSA_ILi8EEESE_EEENS5_IJSE_SB_EEEEEEEvNS4_8identityESX_S17_vS18_EENS_8epilogue10collective18CollectiveEpilogueINS1A_23Sm100TmaWarpSpecializedILi1ELi1ELi240ELb0ELb0EEEJSG_NS5_IJNSQ_ISE_SB_EENSQ_ISF_SB_EEEEEaSH_aSH_NS1A_6fusion15FusionCallbacksIS1E_NS1I_17LinearCombinationIaiaiLNS_15FloatRoundStyleE2EEESG_S1H_JEEENS4_5SM1004TMEM4LOAD26SM100_TMEM_LOAD_32dp32b16xESX_NSY_INSZ_ILi0ELi4ELi3EEES12_NSQ_INS5_IJS13_NSA_ILi16EEEEEENS5_IJS1T_SB_EEEEEEENS4_39AutoVectorizingCopyWithAssumedAlignmentILi128EEENS4_14SM90_TMA_STOREES1X_S1Z_S1Z_EEEvvEEEEvNT_6ParamsE --------------------------
	.section	.text._ZN7cutlass13device_kernelINS_4gemm6kernel13GemmUniversalIN4cute5tupleIJiiiiEEENS1_10collective13CollectiveMmaINS1_35MainloopSm100TmaUmmaWarpSpecializedILi3ELi2ELi2ENS5_IJNS4_1CILi1EEESB_SB_EEEEENS5_IJNSA_ILi128EEENSA_ILi240EEESE_EEEaNS5_IJlSB_lEEEaSH_NS4_8TiledMMAINS4_8MMA_AtomIJNS4_15SM100_MMA_S8_SSIaaiLi128ELi240ELNS4_4UMMA5MajorE0ELSM_0ELNSL_8SaturateE0EEEEEENS4_6LayoutISC_NS5_IJNSA_ILi0EEESR_SR_EEEEENS5_IJNS4_10UnderscoreESU_SU_EEEEENS4_13SM90_TMA_LOADENS4_14ComposedLayoutINS4_7SwizzleILi3ELi4ELi3EEENS4_18smem_ptr_flag_bitsILi8EEENSQ_INS5_IJNSA_ILi8EEESE_EEENS5_IJSE_SB_EEEEEEEvNS4_8identityESX_S17_vS18_EENS_8epilogue10collective18CollectiveEpilogueINS1A_23Sm100TmaWarpSpecializedILi1ELi1ELi240ELb0ELb0EEEJSG_NS5_IJNSQ_ISE_SB_EENSQ_ISF_SB_EEEEEaSH_aSH_NS1A_6fusion15FusionCallbacksIS1E_NS1I_17LinearCombinationIaiaiLNS_15FloatRoundStyleE2EEESG_S1H_JEEENS4_5SM1004TMEM4LOAD26SM100_TMEM_LOAD_32dp32b16xESX_NSY_INSZ_ILi0ELi4ELi3EEES12_NSQ_INS5_IJS13_NSA_ILi16EEEEEENS5_IJS1T_SB_EEEEEEENS4_39AutoVectorizingCopyWithAssumedAlignmentILi128EEENS4_14SM90_TMA_STOREES1X_S1Z_S1Z_EEEvvEEEEvNT_6ParamsE,"ax",@progbits
	.align	128
.text._ZN7cutlass13device_kernelINS_4gemm6kernel13GemmUniversalIN4cute5tupleIJiiiiEEENS1_10collective13CollectiveMmaINS1_35MainloopSm100TmaUmmaWarpSpecializedILi3ELi2ELi2ENS5_IJNS4_1CILi1EEESB_SB_EEEEENS5_IJNSA_ILi128EEENSA_ILi240EEESE_EEEaNS5_IJlSB_lEEEaSH_NS4_8TiledMMAINS4_8MMA_AtomIJNS4_15SM100_MMA_S8_SSIaaiLi128ELi240ELNS4_4UMMA5MajorE0ELSM_0ELNSL_8SaturateE0EEEEEENS4_6LayoutISC_NS5_IJNSA_ILi0EEESR_SR_EEEEENS5_IJNS4_10UnderscoreESU_SU_EEEEENS4_13SM90_TMA_LOADENS4_14ComposedLayoutINS4_7SwizzleILi3ELi4ELi3EEENS4_18smem_ptr_flag_bitsILi8EEENSQ_INS5_IJNSA_ILi8EEESE_EEENS5_IJSE_SB_EEEEEEEvNS4_8identityESX_S17_vS18_EENS_8epilogue10collective18CollectiveEpilogueINS1A_23Sm100TmaWarpSpecializedILi1ELi1ELi240ELb0ELb0EEEJSG_NS5_IJNSQ_ISE_SB_EENSQ_ISF_SB_EEEEEaSH_aSH_NS1A_6fusion15FusionCallbacksIS1E_NS1I_17LinearCombinationIaiaiLNS_15FloatRoundStyleE2EEESG_S1H_JEEENS4_5SM1004TMEM4LOAD26SM100_TMEM_LOAD_32dp32b16xESX_NSY_INSZ_ILi0ELi4ELi3EEES12_NSQ_INS5_IJS13_NSA_ILi16EEEEEENS5_IJS1T_SB_EEEEEEENS4_39AutoVectorizingCopyWithAssumedAlignmentILi128EEENS4_14SM90_TMA_STOREES1X_S1Z_S1Z_EEEvvEEEEvNT_6ParamsE:
        .type           _ZN7cutlass13device_kernelINS_4gemm6kernel13GemmUniversalIN4cute5tupleIJiiiiEEENS1_10collective13CollectiveMmaINS1_35MainloopSm100TmaUmmaWarpSpecializedILi3ELi2ELi2ENS5_IJNS4_1CILi1EEESB_SB_EEEEENS5_IJNSA_ILi128EEENSA_ILi240EEESE_EEEaNS5_IJlSB_lEEEaSH_NS4_8TiledMMAINS4_8MMA_AtomIJNS4_15SM100_MMA_S8_SSIaaiLi128ELi240ELNS4_4UMMA5MajorE0ELSM_0ELNSL_8SaturateE0EEEEEENS4_6LayoutISC_NS5_IJNSA_ILi0EEESR_SR_EEEEENS5_IJNS4_10UnderscoreESU_SU_EEEEENS4_13SM90_TMA_LOADENS4_14ComposedLayoutINS4_7SwizzleILi3ELi4ELi3EEENS4_18smem_ptr_flag_bitsILi8EEENSQ_INS5_IJNSA_ILi8EEESE_EEENS5_IJSE_SB_EEEEEEEvNS4_8identityESX_S17_vS18_EENS_8epilogue10collective18CollectiveEpilogueINS1A_23Sm100TmaWarpSpecializedILi1ELi1ELi240ELb0ELb0EEEJSG_NS5_IJNSQ_ISE_SB_EENSQ_ISF_SB_EEEEEaSH_aSH_NS1A_6fusion15FusionCallbacksIS1E_NS1I_17LinearCombinationIaiaiLNS_15FloatRoundStyleE2EEESG_S1H_JEEENS4_5SM1004TMEM4LOAD26SM100_TMEM_LOAD_32dp32b16xESX_NSY_INSZ_ILi0ELi4ELi3EEES12_NSQ_INS5_IJS13_NSA_ILi16EEEEEENS5_IJS1T_SB_EEEEEEENS4_39AutoVectorizingCopyWithAssumedAlignmentILi128EEENS4_14SM90_TMA_STOREES1X_S1Z_S1Z_EEEvvEEEEvNT_6ParamsE,@function
        .size           _ZN7cutlass13device_kernelINS_4gemm6kernel13GemmUniversalIN4cute5tupleIJiiiiEEENS1_10collective13CollectiveMmaINS1_35MainloopSm100TmaUmmaWarpSpecializedILi3ELi2ELi2ENS5_IJNS4_1CILi1EEESB_SB_EEEEENS5_IJNSA_ILi128EEENSA_ILi240EEESE_EEEaNS5_IJlSB_lEEEaSH_NS4_8TiledMMAINS4_8MMA_AtomIJNS4_15SM100_MMA_S8_SSIaaiLi128ELi240ELNS4_4UMMA5MajorE0ELSM_0ELNSL_8SaturateE0EEEEEENS4_6LayoutISC_NS5_IJNSA_ILi0EEESR_SR_EEEEENS5_IJNS4_10UnderscoreESU_SU_EEEEENS4_13SM90_TMA_LOADENS4_14ComposedLayoutINS4_7SwizzleILi3ELi4ELi3EEENS4_18smem_ptr_flag_bitsILi8EEENSQ_INS5_IJNSA_ILi8EEESE_EEENS5_IJSE_SB_EEEEEEEvNS4_8identityESX_S17_vS18_EENS_8epilogue10collective18CollectiveEpilogueINS1A_23Sm100TmaWarpSpecializedILi1ELi1ELi240ELb0ELb0EEEJSG_NS5_IJNSQ_ISE_SB_EENSQ_ISF_SB_EEEEEaSH_aSH_NS1A_6fusion15FusionCallbacksIS1E_NS1I_17LinearCombinationIaiaiLNS_15FloatRoundStyleE2EEESG_S1H_JEEENS4_5SM1004TMEM4LOAD26SM100_TMEM_LOAD_32dp32b16xESX_NSY_INSZ_ILi0ELi4ELi3EEES12_NSQ_INS5_IJS13_NSA_ILi16EEEEEENS5_IJS1T_SB_EEEEEEENS4_39AutoVectorizingCopyWithAssumedAlignmentILi128EEENS4_14SM90_TMA_STOREES1X_S1Z_S1Z_EEEvvEEEEvNT_6ParamsE,(.L_x_131 - _ZN7cutlass13device_kernelINS_4gemm6kernel13GemmUniversalIN4cute5tupleIJiiiiEEENS1_10collective13CollectiveMmaINS1_35MainloopSm100TmaUmmaWarpSpecializedILi3ELi2ELi2ENS5_IJNS4_1CILi1EEESB_SB_EEEEENS5_IJNSA_ILi128EEENSA_ILi240EEESE_EEEaNS5_IJlSB_lEEEaSH_NS4_8TiledMMAINS4_8MMA_AtomIJNS4_15SM100_MMA_S8_SSIaaiLi128ELi240ELNS4_4UMMA5MajorE0ELSM_0ELNSL_8SaturateE0EEEEEENS4_6LayoutISC_NS5_IJNSA_ILi0EEESR_SR_EEEEENS5_IJNS4_10UnderscoreESU_SU_EEEEENS4_13SM90_TMA_LOADENS4_14ComposedLayoutINS4_7SwizzleILi3ELi4ELi3EEENS4_18smem_ptr_flag_bitsILi8EEENSQ_INS5_IJNSA_ILi8EEESE_EEENS5_IJSE_SB_EEEEEEEvNS4_8identityESX_S17_vS18_EENS_8epilogue10collective18CollectiveEpilogueINS1A_23Sm100TmaWarpSpecializedILi1ELi1ELi240ELb0ELb0EEEJSG_NS5_IJNSQ_ISE_SB_EENSQ_ISF_SB_EEEEEaSH_aSH_NS1A_6fusion15FusionCallbacksIS1E_NS1I_17LinearCombinationIaiaiLNS_15FloatRoundStyleE2EEESG_S1H_JEEENS4_5SM1004TMEM4LOAD26SM100_TMEM_LOAD_32dp32b16xESX_NSY_INSZ_ILi0ELi4ELi3EEES12_NSQ_INS5_IJS13_NSA_ILi16EEEEEENS5_IJS1T_SB_EEEEEEENS4_39AutoVectorizingCopyWithAssumedAlignmentILi128EEENS4_14SM90_TMA_STOREES1X_S1Z_S1Z_EEEvvEEEEvNT_6ParamsE)
        .other          _ZN7cutlass13device_kernelINS_4gemm6kernel13GemmUniversalIN4cute5tupleIJiiiiEEENS1_10collective13CollectiveMmaINS1_35MainloopSm100TmaUmmaWarpSpecializedILi3ELi2ELi2ENS5_IJNS4_1CILi1EEESB_SB_EEEEENS5_IJNSA_ILi128EEENSA_ILi240EEESE_EEEaNS5_IJlSB_lEEEaSH_NS4_8TiledMMAINS4_8MMA_AtomIJNS4_15SM100_MMA_S8_SSIaaiLi128ELi240ELNS4_4UMMA5MajorE0ELSM_0ELNSL_8SaturateE0EEEEEENS4_6LayoutISC_NS5_IJNSA_ILi0EEESR_SR_EEEEENS5_IJNS4_10UnderscoreESU_SU_EEEEENS4_13SM90_TMA_LOADENS4_14ComposedLayoutINS4_7SwizzleILi3ELi4ELi3EEENS4_18smem_ptr_flag_bitsILi8EEENSQ_INS5_IJNSA_ILi8EEESE_EEENS5_IJSE_SB_EEEEEEEvNS4_8identityESX_S17_vS18_EENS_8epilogue10collective18CollectiveEpilogueINS1A_23Sm100TmaWarpSpecializedILi1ELi1ELi240ELb0ELb0EEEJSG_NS5_IJNSQ_ISE_SB_EENSQ_ISF_SB_EEEEEaSH_aSH_NS1A_6fusion15FusionCallbacksIS1E_NS1I_17LinearCombinationIaiaiLNS_15FloatRoundStyleE2EEESG_S1H_JEEENS4_5SM1004TMEM4LOAD26SM100_TMEM_LOAD_32dp32b16xESX_NSY_INSZ_ILi0ELi4ELi3EEES12_NSQ_INS5_IJS13_NSA_ILi16EEEEEENS5_IJS1T_SB_EEEEEEENS4_39AutoVectorizingCopyWithAssumedAlignmentILi128EEENS4_14SM90_TMA_STOREES1X_S1Z_S1Z_EEEvvEEEEvNT_6ParamsE,@"STO_CUDA_ENTRY STV_DEFAULT"
_ZN7cutlass13device_kernelINS_4gemm6kernel13GemmUniversalIN4cute5tupleIJiiiiEEENS1_10collective13CollectiveMmaINS1_35MainloopSm100TmaUmmaWarpSpecializedILi3ELi2ELi2ENS5_IJNS4_1CILi1EEESB_SB_EEEEENS5_IJNSA_ILi128EEENSA_ILi240EEESE_EEEaNS5_IJlSB_lEEEaSH_NS4_8TiledMMAINS4_8MMA_AtomIJNS4_15SM100_MMA_S8_SSIaaiLi128ELi240ELNS4_4UMMA5MajorE0ELSM_0ELNSL_8SaturateE0EEEEEENS4_6LayoutISC_NS5_IJNSA_ILi0EEESR_SR_EEEEENS5_IJNS4_10UnderscoreESU_SU_EEEEENS4_13SM90_TMA_LOADENS4_14ComposedLayoutINS4_7SwizzleILi3ELi4ELi3EEENS4_18smem_ptr_flag_bitsILi8EEENSQ_INS5_IJNSA_ILi8EEESE_EEENS5_IJSE_SB_EEEEEEEvNS4_8identityESX_S17_vS18_EENS_8epilogue10collective18CollectiveEpilogueINS1A_23Sm100TmaWarpSpecializedILi1ELi1ELi240ELb0ELb0EEEJSG_NS5_IJNSQ_ISE_SB_EENSQ_ISF_SB_EEEEEaSH_aSH_NS1A_6fusion15FusionCallbacksIS1E_NS1I_17LinearCombinationIaiaiLNS_15FloatRoundStyleE2EEESG_S1H_JEEENS4_5SM1004TMEM4LOAD26SM100_TMEM_LOAD_32dp32b16xESX_NSY_INSZ_ILi0ELi4ELi3EEES12_NSQ_INS5_IJS13_NSA_ILi16EEEEEENS5_IJS1T_SB_EEEEEEENS4_39AutoVectorizingCopyWithAssumedAlignmentILi128EEENS4_14SM90_TMA_STOREES1X_S1Z_S1Z_EEEvvEEEEvNT_6ParamsE:
[----:B------:R-:W1:Y:S01]  /*0000*/  LDC R1, c[0x0][0x37c] ;  /* 0x0000df00ff017b82 */ /* 0x000e620000000800 */
[----:B------:R-:W2:Y:S01]  /*0010*/  S2R R6, SR_TID.X ;  /* 0x0000000000067919 */ /* 0x000ea20000002100 */
[----:B------:R-:W3:Y:S01]  /*0020*/  LDCU.64 UR8, c[0x0][0x890] ;  /* 0x00011200ff0877ac */ /* 0x000ee20008000a00 */
[----:B-1----:R-:W-:Y:S01]  /*0030*/  VIADD R1, R1, 0xfffffe30 ;  /* 0xfffffe3001017836 */ /* 0x002fe20000000000 */
[----:B------:R-:W-:Y:S01]  /*0040*/  ELECT P3, URZ, PT ;  /* 0x0000000000ff782f */ /* 0x000fe20003860000 */
[----:B---3--:R-:W-:-:S04]  /*0050*/  UISETP.NE.U32.AND UP0, UPT, UR8, URZ, UPT ;  /* 0x000000ff0800728c */ /* 0x008fc8000bf05070 */
[----:B------:R-:W-:Y:S01]  /*0060*/  UISETP.NE.AND.EX UP0, UPT, UR9, URZ, UPT, UP0 ;  /* 0x000000ff0900728c */ /* 0x000fe2000bf05300 */
[----:B--2---:R-:W-:-:S05]  /*0070*/  SHF.R.U32.HI R2, RZ, 0x5, R6 ;  /* 0x00000005ff027819 */ /* 0x004fca0000011606 */
[----:B------:R-:W1:Y:S02]  /*0080*/  SHFL.IDX PT, R0, R2, RZ, 0x1f ;  /* 0x00001fff02007589 */ /* 0x000e6400000e0000 */
[----:B-1----:R-:W-:Y:S02]  /*0090*/  R2UR UR22, R0 ;  /* 0x00000000001672ca */ /* 0x002fe400000e0000 */
[----:B------:R-:W-:-:S05]  /*00a0*/  PRMT R0, RZ, 0x7610, R0 ;  /* 0x00007610ff007816 */ /* 0x000fca0000000000 */
[----:B------:R1:W-:Y:S01]  /*00b0*/  STL.S16 [R1+0xf0], R0 ;  /* 0x0000f00001007387 */ /* 0x0003e20000100600 */
[----:B------:R-:W-:Y:S07]  /*00c0*/  BRA.U UP0, `(.L_x_0) ;  /* 0x0000000100387547 */ /* 0x000fee000b800000 */
[----:B------:R-:W2:Y:S02]  /*00d0*/  LDCU.64 UR4, c[0x0][0x888] ;  /* 0x00011100ff0477ac */ /* 0x000ea40008000a00 */
[----:B--2---:R-:W-:-:S04]  /*00e0*/  UISETP.NE.U32.AND UP0, UPT, UR4, URZ, UPT ;  /* 0x000000ff0400728c */ /* 0x004fc8000bf05070 */
[----:B------:R-:W-:-:S09]  /*00f0*/  UISETP.NE.AND.EX UP0, UPT, UR5, URZ, UPT, UP0 ;  /* 0x000000ff0500728c */ /* 0x000fd2000bf05300 */
[----:B------:R-:W-:Y:S05]  /*0100*/  BRA.U !UP0, `(.L_x_1) ;  /* 0x00000001081c7547 */ /* 0x000fea000b800000 */
[----:B------:R-:W1:Y:S01]  /*0110*/  LDC.64 R4, c[0x0][0x888] ;  /* 0x00022200ff047b82 */ /* 0x000e620000000a00 */
[----:B------:R-:W1:Y:S02]  /*0120*/  LDCU.64 UR4, c[0x0][0x358] ;  /* 0x00006b00ff0477ac */ /* 0x000e640008000a00 */
[----:B-1----:R-:W2:Y:S02]  /*0130*/  LDG.E R0, desc[UR4][R4.64] ;  /* 0x0000000404007981 */ /* 0x002ea4000c1e1900 */
[----:B--2---:R-:W-:Y:S01]  /*0140*/  R2UR UR44, R0 ;  /* 0x00000000002c72ca */ /* 0x004fe200000e0000 */
[----:B------:R-:W-:-:S05]  /*0150*/  HFMA2 R0, -RZ, RZ, 0, 5.9604644775390625e-08 ;  /* 0x00000001ff007431 */ /* 0x000fca00000001ff */
[----:B------:R2:W-:Y:S01]  /*0160*/  STL.S16 [R1+0xf0], R0 ;  /* 0x0000f00001007387 */ /* 0x0005e20000100600 */
[----:B------:R-:W-:Y:S07]  /*0170*/  BRA `(.L_x_0) ;  /* 0x00000000000c7947 */ /* 0x000fee0003800000 */
.L_x_1:
[----:B-1----:R-:W-:Y:S01]  /*0180*/  HFMA2 R0, -RZ, RZ, 0, 5.9604644775390625e-08 ;  /* 0x00000001ff007431 */ /* 0x002fe200000001ff */
[----:B------:R-:W3:Y:S04]  /*0190*/  LDCU UR44, c[0x0][0x880] ;  /* 0x00011000ff2c77ac */ /* 0x000ee80008000800 */
[----:B------:R4:W-:Y:S02]  /*01a0*/  STL.S16 [R1+0xf0], R0 ;  /* 0x0000f00001007387 */ /* 0x0009e40000100600 */
.L_x_0:
[----:B------:R-:W5:Y:S02]  /*01b0*/  LDCU.64 UR4, c[0x0][0x8b0] ;  /* 0x00011600ff0477ac */ /* 0x000f640008000a00 */
[----:B-----5:R-:W-:-:S04]  /*01c0*/  UISETP.NE.U32.AND UP0, UPT, UR4, URZ, UPT ;  /* 0x000000ff0400728c */ /* 0x020fc8000bf05070 */
[----:B------:R-:W-:-:S09]  /*01d0*/  UISETP.NE.AND.EX UP0, UPT, UR5, URZ, UPT, UP0 ;  /* 0x000000ff0500728c */ /* 0x000fd2000bf05300 */
[----:B------:R-:W-:Y:S05]  /*01e0*/  BRA.U UP0, `(.L_x_2) ;  /* 0x0000000100287547 */ /* 0x000fea000b800000 */
[----:B------:R-:W5:Y:S02]  /*01f0*/  LDCU.64 UR4, c[0x0][0x8a8] ;  /* 0x00011500ff0477ac */ /* 0x000f640008000a00 */
[----:B-----5:R-:W-:-:S04]  /*0200*/  UISETP.NE.U32.AND UP0, UPT, UR4, URZ, UPT ;  /* 0x000000ff0400728c */ /* 0x020fc8000bf05070 */
[----:B------:R-:W-:-:S09]  /*0210*/  UISETP.NE.AND.EX UP0, UPT, UR5, URZ, UPT, UP0 ;  /* 0x000000ff0500728c */ /* 0x000fd2000bf05300 */
[----:B------:R-:W-:Y:S05]  /*0220*/  BRA.U !UP0, `(.L_x_3) ;  /* 0x0000000108147547 */ /* 0x000fea000b800000 */
[----:B------:R-:W1:Y:S01]  /*0230*/  LDC.64 R4, c[0x0][0x8a8] ;  /* 0x00022a00ff047b82 */ /* 0x000e620000000a00 */
[----:B------:R-:W1:Y:S02]  /*0240*/  LDCU.64 UR4, c[0x0][0x358] ;  /* 0x00006b00ff0477ac */ /* 0x000e640008000a00 */
[----:B-12-4-:R-:W2:Y:S02]  /*0250*/  LDG.E R0, desc[UR4][R4.64] ;  /* 0x0000000404007981 */ /* 0x016ea4000c1e1900 */
[----:B--2---:R-:W-:Y:S01]  /*0260*/  R2UR UR37, R0 ;  /* 0x00000000002572ca */ /* 0x004fe200000e0000 */
[----:B------:R-:W-:Y:S05]  /*0270*/  BRA `(.L_x_2) ;  /* 0x0000000000047947 */ /* 0x000fea0003800000 */
.L_x_3:
[----:B------:R-:W1:Y:S02]  /*0280*/  LDCU UR37, c[0x0][0x8a0] ;  /* 0x00011400ff2577ac */ /* 0x000e640008000800 */
.L_x_2:
[----:B------:R-:W-:Y:S01]  /*0290*/  IMAD.U32 R4, RZ, RZ, UR22 ;  /* 0x00000016ff047e24 */ /* 0x000fe2000f8e00ff */
[----:B------:R-:W-:Y:S04]  /*02a0*/  BSSY.RECONVERGENT B0, `(.L_x_4) ;  /* 0x000000c000007945 */ /* 0x000fe80003800200 */
[C---:B------:R-:W-:Y:S02]  /*02b0*/  ISETP.NE.OR P1, PT, R4.reuse, 0x1, !P3 ;  /* 0x000000010400780c */ /* 0x040fe40005f25670 */
[----:B------:R-:W-:-:S11]  /*02c0*/  ISETP.NE.OR P0, PT, R4, 0x3, !P3 ;  /* 0x000000030400780c */ /* 0x000fd60005f05670 */
[----:B------:R-:W-:Y:S05]  /*02d0*/  @P1 BRA `(.L_x_5) ;  /* 0x0000000000201947 */ /* 0x000fea0003800000 */
[----:B------:R-:W5:Y:S02]  /*02e0*/  LDCU.64 UR4, c[0x0][0x348] ;  /* 0x00006900ff0477ac */ /* 0x000f640008000a00 */
[----:B-----5:R-:W-:Y:S02]  /*02f0*/  UIADD3 UR6, UP1, UPT, UR4, 0x80, URZ ;  /* 0x0000008004067890 */ /* 0x020fe4000ff3e0ff */
[----:B------:R-:W-:Y:S02]  /*0300*/  UIADD3 UR4, UP0, UPT, UR4, 0x180, URZ ;  /* 0x0000018004047890 */ /* 0x000fe4000ff1e0ff */
[----:B------:R-:W-:Y:S02]  /*0310*/  UIADD3.X UR7, UPT, UPT, URZ, UR5, URZ, UP1, !UPT ;  /* 0x00000005ff077290 */ /* 0x000fe40008ffe4ff */
[----:B------:R-:W-:-:S07]  /*0320*/  UIADD3.X UR5, UPT, UPT, URZ, UR5, URZ, UP0, !UPT ;  /* 0x00000005ff057290 */ /* 0x000fce00087fe4ff */
[----:B------:R1:W-:Y:S02]  /*0330*/  UTMACCTL.PF [UR6] ;  /* 0x00000000060079b9 */ /* 0x0003e40008040000 */
[----:B------:R1:W-:Y:S02]  /*0340*/  UTMACCTL.PF [UR4] ;  /* 0x00000000040079b9 */ /* 0x0003e40008040000 */
[----:B-1----:R-:W-:Y:S01]  /*0350*/  NOP ;  /* 0x0000000000007918 */ /* 0x002fe20000000000 */
.L_x_5:
[----:B-1-3--:R-:W-:Y:S05]  /*0360*/  BSYNC.RECONVERGENT B0 ;  /* 0x0000000000007941 */ /* 0x00afea0003800200 */
.L_x_4:
[----:B------:R-:W-:Y:S04]  /*0370*/  BSSY.RECONVERGENT B0, `(.L_x_6) ;  /* 0x000000a000007945 */ /* 0x000fe80003800200 */
[----:B------:R-:W-:Y:S05]  /*0380*/  @P0 BRA `(.L_x_7) ;  /* 0x0000000000200947 */ /* 0x000fea0003800000 */
[----:B------:R-:W1:Y:S02]  /*0390*/  LDCU.64 UR4, c[0x0][0x348] ;  /* 0x00006900ff0477ac */ /* 0x000e640008000a00 */
[----:B-1----:R-:W-:Y:S02]  /*03a0*/  UIADD3 UR6, UP1, UPT, UR4, 0x580, URZ ;  /* 0x0000058004067890 */ /* 0x002fe4000ff3e0ff */
[----:B------:R-:W-:Y:S02]  /*03b0*/  UIADD3 UR4, UP0, UPT, UR4, 0x680, URZ ;  /* 0x0000068004047890 */ /* 0x000fe4000ff1e0ff */
[----:B------:R-:W-:Y:S02]  /*03c0*/  UIADD3.X UR7, UPT, UPT, URZ, UR5, URZ, UP1, !UPT ;  /* 0x00000005ff077290 */ /* 0x000fe40008ffe4ff */
[----:B------:R-:W-:-:S07]  /*03d0*/  UIADD3.X UR5, UPT, UPT, URZ, UR5, URZ, UP0, !UPT ;  /* 0x00000005ff057290 */ /* 0x000fce00087fe4ff */
[----:B------:R1:W-:Y:S02]  /*03e0*/  UTMACCTL.PF [UR6] ;  /* 0x00000000060079b9 */ /* 0x0003e40008040000 */
[----:B------:R1:W-:Y:S02]  /*03f0*/  UTMACCTL.PF [UR4] ;  /* 0x00000000040079b9 */ /* 0x0003e40008040000 */
[----:B-1----:R-:W-:Y:S01]  /*0400*/  NOP ;  /* 0x0000000000007918 */ /* 0x002fe20000000000 */
.L_x_7:
[----:B------:R-:W-:Y:S05]  /*0410*/  BSYNC.RECONVERGENT B0 ;  /* 0x0000000000007941 */ /* 0x000fea0003800200 */
.L_x_6:
[----:B------:R-:W1:Y:S01]  /*0420*/  LDCU.64 UR4, c[0x0][0x888] ;  /* 0x00011100ff0477ac */ /* 0x000e620008000a00 */
[----:B------:R-:W-:Y:S02]  /*0430*/  UISETP.EQ.U32.AND UP1, UPT, UR8, URZ, UPT ;  /* 0x000000ff0800728c */ /* 0x000fe4000bf22070 */
[----:B------:R-:W-:Y:S02]  /*0440*/  UPLOP3.LUT UP3, UPT, UPT, UPT, UPT, 0x80, 0x8 ;  /* 0x000000000008789c */ /* 0x000fe40003f6f070 */
[----:B-1----:R-:W-:-:S04]  /*0450*/  UISETP.NE.U32.AND UP0, UPT, UR4, URZ, UPT ;  /* 0x000000ff0400728c */ /* 0x002fc8000bf05070 */
[----:B------:R-:W-:-:S04]  /*0460*/  UISETP.NE.AND.EX UP2, UPT, UR5, URZ, UPT, UP0 ;  /* 0x000000ff0500728c */ /* 0x000fc8000bf45300 */
[----:B------:R-:W-:-:S04]  /*0470*/  UISETP.EQ.OR.EX UP4, UPT, UR9, URZ, !UP2, UP1 ;  /* 0x000000ff0900728c */ /* 0x000fc8000d782710 */
[----:B------:R-:W-:-:S06]  /*0480*/  UP2UR UR4, UPR, URZ, 0x10 ;  /* 0x00000010ff047883 */ /* 0x000fcc0008000000 */
[----:B--2-4-:R-:W-:-:S05]  /*0490*/  MOV R0, UR4 ;  /* 0x0000000400007c02 */ /* 0x014fca0008000f00 */
[----:B------:R1:W-:Y:S01]  /*04a0*/  STL [R1+0x124], R0 ;  /* 0x0001240001007387 */ /* 0x0003e20000100800 */
[----:B------:R-:W-:Y:S05]  /*04b0*/  BRA.U !UP4, `(.L_x_8) ;  /* 0x000000010c1c7547 */ /* 0x000fea000b800000 */
[----:B------:R-:W-:Y:S02]  /*04c0*/  UISETP.NE.U32.AND UP1, UPT, UR8, URZ, UPT ;  /* 0x000000ff0800728c */ /* 0x000fe4000bf25070 */
[----:B------:R-:W-:Y:S02]  /*04d0*/  UISETP.NE.AND UP0, UPT, UR44, URZ, UPT ;  /* 0x000000ff2c00728c */ /* 0x000fe4000bf05270 */
[----:B------:R-:W-:Y:S02]  /*04e0*/  UISETP.NE.AND.EX UP1, UPT, UR9, URZ, UPT, UP1 ;  /* 0x000000ff0900728c */ /* 0x000fe4000bf25310 */
[----:B------:R-:W-:-:S09]  /*04f0*/  USEL UR4, URZ, 0xffffffff, UP2 ;  /* 0xffffffffff047887 */ /* 0x000fd20009000000 */
[----:B------:R-:W-:-:S04]  /*0500*/  @!UP1 USEL UR4, URZ, 0xffffffff, UP0 ;  /* 0xffffffffff049887 */ /* 0x000fc80008000000 */
[----:B------:R-:W-:-:S04]  /*0510*/  ULOP3.LUT UR4, UR4, 0x1, URZ, 0xc0, !UPT ;  /* 0x0000000104047892 */ /* 0x000fc8000f8ec0ff */
[----:B------:R-:W-:-:S11]  /*0520*/  UISETP.NE.U32.AND UP3, UPT, UR4, 0x1, UPT ;  /* 0x000000010400788c */ /* 0x000fd6000bf65070 */
.L_x_8:
[----:B-1----:R-:W1:Y:S01]  /*0530*/  SHFL.IDX PT, R0, R2, RZ, 0x1f ;  /* 0x00001fff02007589 */ /* 0x002e6200000e0000 */
[----:B------:R-:W-:-:S04]  /*0540*/  UISETP.NE.AND UP0, UPT, UR22, 0x2, UPT ;  /* 0x000000021600788c */ /* 0x000fc8000bf05270 */
[----:B------:R-:W-:Y:S01]  /*0550*/  USEL UR50, URZ, 0x1, UP0 ;  /* 0x00000001ff327887 */ /* 0x000fe20008000000 */
[----:B-1----:R-:W-:-:S13]  /*0560*/  ISETP.NE.AND P0, PT, R0, RZ, PT ;  /* 0x000000ff0000720c */ /* 0x002fda0003f05270 */
[----:B------:R-:W-:Y:S05]  /*0570*/  @P0 BRA `(.L_x_9) ;  /* 0x0000000000400947 */ /* 0x000fea0003800000 */
[----:B------:R-:W1:Y:S01]  /*0580*/  S2UR UR4, SR_CgaCtaId ;  /* 0x00000000000479c3 */ /* 0x000e620000008800 */
[----:B------:R-:W-:Y:S01]  /*0590*/  UMOV UR5, 0x400 ;  /* 0x0000040000057882 */ /* 0x000fe20000000000 */
[----:B------:R-:W-:Y:S01]  /*05a0*/  UMOV UR6, 0x1 ;  /* 0x0000000100067882 */ /* 0x000fe20000000000 */
[----:B------:R-:W-:Y:S01]  /*05b0*/  ELECT P0, URZ, PT ;  /* 0x0000000000ff782f */ /* 0x000fe20003800000 */
[----:B------:R-:W-:-:S04]  /*05c0*/  UIADD3 UR6, UPT, UPT, -UR6, 0x100000, URZ ;  /* 0x0010000006067890 */ /* 0x000fc8000fffe1ff */
[----:B------:R-:W-:Y:S02]  /*05d0*/  USHF.L.U32 UR7, UR6, 0xb, URZ ;  /* 0x0000000b06077899 */ /* 0x000fe400080006ff */
[----:B------:R-:W-:Y:S02]  /*05e0*/  USHF.L.U32 UR6, UR6, 0x1, URZ ;  /* 0x0000000106067899 */ /* 0x000fe400080006ff */
[----:B-1----:R-:W-:Y:S01]  /*05f0*/  ULEA UR4, UR4, UR5, 0x18 ;  /* 0x0000000504047291 */ /* 0x002fe2000f8ec0ff */
[----:B------:R-:W1:Y:S11]  /*0600*/  FENCE.VIEW.ASYNC.S ;  /* 0x00000000000073c6 */ /* 0x000e760000000000 */
[----:B-1----:R1:W2:Y:S01]  /*0610*/  SYNCS.EXCH.64 URZ, [UR4], UR6 ;  /* 0x0000000604ff75b2 */ /* 0x0022a20008000100 */
[----:B------:R1:W3:Y:S01]  /*0620*/  SYNCS.EXCH.64 URZ, [UR4+0x18], UR6 ;  /* 0x0000180604ff75b2 */ /* 0x0002e20008000100 */
[----:B------:R1:W4:Y:S01]  /*0630*/  SYNCS.EXCH.64 URZ, [UR4+0x8], UR6 ;  /* 0x0000080604ff75b2 */ /* 0x0003220008000100 */
[----:B------:R1:W1:Y:S01]  /*0640*/  SYNCS.EXCH.64 URZ, [UR4+0x20], UR6 ;  /* 0x0000200604ff75b2 */ /* 0x0002620008000100 */
[----:B------:R1:W1:Y:S01]  /*0650*/  SYNCS.EXCH.64 URZ, [UR4+0x10], UR6 ;  /* 0x0000100604ff75b2 */ /* 0x0002620008000100 */
[----:B------:R1:W1:Y:S01]  /*0660*/  SYNCS.EXCH.64 URZ, [UR4+0x28], UR6 ;  /* 0x0000280604ff75b2 */ /* 0x0002620008000100 */
[----:B------:R-:W-:Y:S01]  /*0670*/  NOP ;  /* 0x0000000000007918 */ /* 0x000fe20000000000 */
.L_x_9:
[----:B------:R-:W5:Y:S01]  /*0680*/  SHFL.IDX PT, R0, R2, RZ, 0x1f ;  /* 0x00001fff02007589 */ /* 0x000f6200000e0000 */
[----:B------:R-:W-:Y:S01]  /*0690*/  NOP ;  /* 0x0000000000007918 */ /* 0x000fe20000000000 */
[----:B-----5:R-:W-:-:S13]  /*06a0*/  ISETP.NE.AND P0, PT, R0, 0x1, PT ;  /* 0x000000010000780c */ /* 0x020fda0003f05270 */
[----:B------:R-:W-:Y:S05]  /*06b0*/  @P0 BRA `(.L_x_10) ;  /* 0x0000000000400947 */ /* 0x000fea0003800000 */
[----:B-1----:R-:W1:Y:S01]  /*06c0*/  S2UR UR4, SR_CgaCtaId ;  /* 0x00000000000479c3 */ /* 0x002e620000008800 */
[----:B------:R-:W-:Y:S01]  /*06d0*/  UMOV UR5, 0x400 ;  /* 0x0000040000057882 */ /* 0x000fe20000000000 */
[----:B------:R-:W-:Y:S01]  /*06e0*/  UMOV UR8, 0x20 ;  /* 0x0000002000087882 */ /* 0x000fe20000000000 */
[----:B------:R-:W-:Y:S01]  /*06f0*/  UMOV UR6, 0x80 ;  /* 0x0000008000067882 */ /* 0x000fe20000000000 */
[----:B------:R-:W-:-:S04]  /*0700*/  UIADD3 UR8, UPT, UPT, -UR8, 0x100000, URZ ;  /* 0x0010000008087890 */ /* 0x000fc8000fffe1ff */
[----:B------:R-:W-:Y:S02]  /*0710*/  USHF.L.U32 UR9, UR8, 0xb, URZ ;  /* 0x0000000b08097899 */ /* 0x000fe400080006ff */
[----:B------:R-:W-:Y:S02]  /*0720*/  USHF.L.U32 UR8, UR8, 0x1, URZ ;  /* 0x0000000108087899 */ /* 0x000fe400080006ff */
[----:B------:R-:W-:-:S04]  /*0730*/  UIADD3 UR6, UPT, UPT, -UR6, 0x100000, URZ ;  /* 0x0010000006067890 */ /* 0x000fc8000fffe1ff */
[----:B------:R-:W-:Y:S02]  /*0740*/  USHF.L.U32 UR7, UR6, 0xb, URZ ;  /* 0x0000000b06077899 */ /* 0x000fe400080006ff */
[----:B------:R-:W-:Y:S01]  /*0750*/  USHF.L.U32 UR6, UR6, 0x1, URZ ;  /* 0x0000000106067899 */ /* 0x000fe200080006ff */
[----:B------:R-:W-:Y:S01]  /*0760*/  ELECT P0, URZ, PT ;  /* 0x0000000000ff782f */ /* 0x000fe20003800000 */
[----:B-1----:R-:W-:Y:S01]  /*0770*/  ULEA UR4, UR4, UR5, 0x18 ;  /* 0x0000000504047291 */ /* 0x002fe2000f8ec0ff */
[----:B------:R-:W1:Y:S11]  /*0780*/  FENCE.VIEW.ASYNC.S ;  /* 0x00000000000073c6 */ /* 0x000e760000000000 */
[----:B-1----:R1:W1:Y:S01]  /*0790*/  SYNCS.EXCH.64 URZ, [UR4+0x30], UR8 ;  /* 0x0000300804ff75b2 */ /* 0x0022620008000100 */
[----:B------:R1:W1:Y:S01]  /*07a0*/  SYNCS.EXCH.64 URZ, [UR4+0x38], UR6 ;  /* 0x0000380604ff75b2 */ /* 0x0002620008000100 */
[----:B------:R-:W-:Y:S01]  /*07b0*/  NOP ;  /* 0x0000000000007918 */ /* 0x000fe20000000000 */
.L_x_10:
[----:B------:R-:W5:Y:S01]  /*07c0*/  SHFL.IDX PT, R0, R2, RZ, 0x1f ;  /* 0x00001fff02007589 */ /* 0x000f6200000e0000 */
[----:B------:R-:W-:Y:S01]  /*07d0*/  NOP ;  /* 0x0000000000007918 */ /* 0x000fe20000000000 */
[----:B-----5:R-:W-:-:S13]  /*07e0*/  ISETP.NE.AND P0, PT, R0, 0x3, PT ;  /* 0x000000030000780c */ /* 0x020fda0003f05270 */
[----:B------:R-:W-:Y:S05]  /*07f0*/  @P0 BRA `(.L_x_11) ;  /* 0x0000000000300947 */ /* 0x000fea0003800000 */
[----:B-1----:R-:W1:Y:S01]  /*0800*/  S2UR UR4, SR_CgaCtaId ;  /* 0x00000000000479c3 */ /* 0x002e620000008800 */
        /* <DEDUP_REMOVED lines=8> */
[----:B-1----:R1:W1:Y:S01]  /*0890*/  SYNCS.EXCH.64 URZ, [UR4+0x40], UR6 ;  /* 0x0000400604ff75b2 */ /* 0x0022620008000100 */
[----:B------:R1:W1:Y:S01]  /*08a0*/  SYNCS.EXCH.64 URZ, [UR4+0x48], UR6 ;  /* 0x0000480604ff75b2 */ /* 0x0002620008000100 */
[----:B------:R-:W-:Y:S01]  /*08b0*/  NOP ;  /* 0x0000000000007918 */ /* 0x000fe20000000000 */
.L_x_11:
[----:B------:R-:W5:Y:S01]  /*08c0*/  SHFL.IDX PT, R0, R2, RZ, 0x1f ;  /* 0x00001fff02007589 */ /* 0x000f6200000e0000 */
[----:B------:R-:W-:Y:S01]  /*08d0*/  NOP ;  /* 0x0000000000007918 */ /* 0x000fe20000000000 */
[----:B-----5:R-:W-:-:S13]  /*08e0*/  ISETP.NE.AND P0, PT, R0, 0x4, PT ;  /* 0x000000040000780c */ /* 0x020fda0003f05270 */
[----:B------:R-:W-:Y:S05]  /*08f0*/  @P0 BRA `(.L_x_12) ;  /* 0x00000000004c0947 */ /* 0x000fea0003800000 */
[----:B-1----:R-:W1:Y:S01]  /*0900*/  S2UR UR4, SR_CgaCtaId ;  /* 0x00000000000479c3 */ /* 0x002e620000008800 */
[----:B------:R-:W-:Y:S01]  /*0910*/  UMOV UR6, 0x100 ;  /* 0x0000010000067882 */ /* 0x000fe20000000000 */
[----:B------:R-:W-:Y:S01]  /*0920*/  UMOV UR5, 0x400 ;  /* 0x0000040000057882 */ /* 0x000fe20000000000 */
[----:B------:R-:W-:Y:S01]  /*0930*/  USEL UR6, UR6, 0xe0, UP3 ;  /* 0x000000e006067887 */ /* 0x000fe20009800000 */
[----:B------:R-:W-:Y:S01]  /*0940*/  UMOV UR8, 0x1 ;  /* 0x0000000100087882 */ /* 0x000fe20000000000 */
[----:B------:R-:W-:Y:S01]  /*0950*/  ELECT P0, URZ, PT ;  /* 0x0000000000ff782f */ /* 0x000fe20003800000 */
[----:B------:R-:W-:-:S04]  /*0960*/  UIADD3 UR8, UPT, UPT, -UR8, 0x100000, URZ ;  /* 0x0010000008087890 */ /* 0x000fc8000fffe1ff */
[----:B------:R-:W-:Y:S02]  /*0970*/  USHF.L.U32 UR9, UR8, 0xb, URZ ;  /* 0x0000000b08097899 */ /* 0x000fe400080006ff */
[----:B------:R-:W-:Y:S02]  /*0980*/  USHF.L.U32 UR8, UR8, 0x1, URZ ;  /* 0x0000000108087899 */ /* 0x000fe400080006ff */
[----:B------:R-:W-:-:S04]  /*0990*/  UIADD3 UR6, UPT, UPT, -UR6, 0x100000, URZ ;  /* 0x0010000006067890 */ /* 0x000fc8000fffe1ff */
[----:B------:R-:W-:Y:S02]  /*09a0*/  USHF.L.U32 UR7, UR6, 0xb, URZ ;  /* 0x0000000b06077899 */ /* 0x000fe400080006ff */
[----:B------:R-:W-:Y:S02]  /*09b0*/  USHF.L.U32 UR6, UR6, 0x1, URZ ;  /* 0x0000000106067899 */ /* 0x000fe400080006ff */
[----:B-1----:R-:W-:Y:S01]  /*09c0*/  ULEA UR4, UR4, UR5, 0x18 ;  /* 0x0000000504047291 */ /* 0x002fe2000f8ec0ff */
[----:B------:R-:W1:Y:S11]  /*09d0*/  FENCE.VIEW.ASYNC.S ;  /* 0x00000000000073c6 */ /* 0x000e760000000000 */
[----:B-1----:R1:W1:Y:S01]  /*09e0*/  SYNCS.EXCH.64 URZ, [UR4+0x50], UR8 ;  /* 0x0000500804ff75b2 */ /* 0x0022620008000100 */
[----:B------:R1:W1:Y:S01]  /*09f0*/  SYNCS.EXCH.64 URZ, [UR4+0x60], UR6 ;  /* 0x0000600604ff75b2 */ /* 0x0002620008000100 */
[----:B------:R1:W1:Y:S01]  /*0a00*/  SYNCS.EXCH.64 URZ, [UR4+0x58], UR8 ;  /* 0x0000580804ff75b2 */ /* 0x0002620008000100 */
[----:B------:R1:W1:Y:S01]  /*0a10*/  SYNCS.EXCH.64 URZ, [UR4+0x68], UR6 ;  /* 0x0000680604ff75b2 */ /* 0x0002620008000100 */
[----:B------:R-:W-:Y:S01]  /*0a20*/  NOP ;  /* 0x0000000000007918 */ /* 0x000fe20000000000 */
.L_x_12:
        /* <DEDUP_REMOVED lines=19> */
[----:B------:R1:W1:Y:S01]  /*0b60*/  SYNCS.EXCH.64 URZ, [UR4+0x78], UR8 ;  /* 0x0000780804ff75b2 */ /* 0x0002620008000100 */
[----:B------:R1:W1:Y:S01]  /*0b70*/  SYNCS.EXCH.64 URZ, [UR4+0x88], UR6 ;  /* 0x0000880604ff75b2 */ /* 0x0002620008000100 */
[----:B------:R-:W-:Y:S01]  /*0b80*/  NOP ;  /* 0x0000000000007918 */ /* 0x000fe20000000000 */
.L_x_13:
[----:B------:R-:W5:Y:S01]  /*0b90*/  SHFL.IDX PT, R0, R2, RZ, 0x1f ;  /* 0x00001fff02007589 */ /* 0x000f6200000e0000 */
[----:B------:R-:W1:Y:S01]  /*0ba0*/  S2UR UR46, SR_CTAID.X ;  /* 0x00000000002e79c3 */ /* 0x000e620000002500 */
[----:B------:R-:W-:-:S07]  /*0bb0*/  NOP ;  /* 0x0000000000007918 */ /* 0x000fce0000000000 */
[----:B------:R-:W1:Y:S01]  /*0bc0*/  S2UR UR47, SR_CTAID.Y ;  /* 0x00000000002f79c3 */ /* 0x000e620000002600 */
[----:B-----5:R-:W-:-:S13]  /*0bd0*/  ISETP.NE.AND P0, PT, R0, 0x3, PT ;  /* 0x000000030000780c */ /* 0x020fda0003f05270 */
[----:B-1----:R-:W-:Y:S05]  /*0be0*/  @P0 BRA `(.L_x_14) ;  /* 0x0000000000380947 */ /* 0x002fea0003800000 */
        /* <DEDUP_REMOVED lines=14> */
.L_x_14:
[----:B------:R-:W-:-:S05]  /*0cd0*/  CS2R.32 R3, SR_CgaSize ;  /* 0x0000000000037805 */ /* 0x000fca0000008a00 */
[----:B------:R-:W-:-:S05]  /*0ce0*/  IMAD R3, R3, -0xa0, RZ ;  /* 0xffffff6003037824 */ /* 0x000fca00078e02ff */
[----:B------:R-:W-:-:S14]  /*0cf0*/  R2UR UR5, R3 ;  /* 0x00000000030572ca */ /* 0x000fdc00000e0000 */
[----:B------:R-:W5:Y:S01]  /*0d00*/  LDCU UR5, c[0x0][UR5+0x2b0] ;  /* 0x00005600050577ac */ /* 0x000f620008000800 */
[----:B------:R-:W-:Y:S01]  /*0d10*/  I2FP.F32.U32 R0, UR46 ;  /* 0x0000002e00007c45 */ /* 0x000fe20008201000 */
[----:B------:R-:W-:Y:S01]  /*0d20*/  NOP ;  /* 0x0000000000007918 */ /* 0x000fe20000000000 */
[----:B------:R-:W-:Y:S02]  /*0d30*/  I2FP.F32.U32 R3, UR47 ;  /* 0x0000002f00037c45 */ /* 0x000fe40008201000 */
[----:B------:R-:W-:-:S05]  /*0d40*/  CS2R.32 R2, SR_CgaSize ;  /* 0x0000000000027805 */ /* 0x000fca0000008a00 */
[----:B------:R-:W-:-:S05]  /*0d50*/  IMAD R2, R2, -0xa0, RZ ;  /* 0xffffff6002027824 */ /* 0x000fca00078e02ff */
[----:B-1----:R-:W-:-:S14]  /*0d60*/  R2UR UR4, R2 ;  /* 0x00000000020472ca */ /* 0x002fdc00000e0000 */
[----:B------:R-:W1:Y:S01]  /*0d70*/  LDCU UR4, c[0x0][UR4+0x2b4] ;  /* 0x00005680040477ac */ /* 0x000e620008000800 */
[----:B------:R-:W1:Y:S01]  /*0d80*/  S2UR UR36, SR_CTAID.Z ;  /* 0x00000000002479c3 */ /* 0x000e620000002700 */
[----:B------:R-:W-:-:S05]  /*0d90*/  CS2R.32 R2, SR_CgaSize ;  /* 0x0000000000027805 */ /* 0x000fca0000008a00 */
[----:B------:R-:W-:-:S05]  /*0da0*/  IMAD R2, R2, -0xa0, RZ ;  /* 0xffffff6002027824 */ /* 0x000fca00078e02ff */
[----:B------:R-:W-:-:S14]  /*0db0*/  R2UR UR8, R2 ;  /* 0x00000000020872ca */ /* 0x000fdc00000e0000 */
[----:B------:R-:W2:Y:S01]  /*0dc0*/  LDCU UR8, c[0x0][UR8+0x2a4] ;  /* 0x00005480080877ac */ /* 0x000ea20008000800 */
[----:B------:R-:W-:-:S05]  /*0dd0*/  CS2R.32 R2, SR_CgaSize ;  /* 0x0000000000027805 */ /* 0x000fca0000008a00 */
[----:B------:R-:W-:-:S05]  /*0de0*/  IMAD R2, R2, -0xa0, RZ ;  /* 0xffffff6002027824 */ /* 0x000fca00078e02ff */
[----:B------:R-:W-:-:S14]  /*0df0*/  R2UR UR7, R2 ;  /* 0x00000000020772ca */ /* 0x000fdc00000e0000 */
[----:B------:R-:W3:Y:S01]  /*0e00*/  LDCU UR7, c[0x0][UR7+0x2a0] ;  /* 0x00005400070777ac */ /* 0x000ee20008000800 */
[----:B------:R-:W4:Y:S01]  /*0e10*/  LDCU UR23, c[0x0][0xb24] ;  /* 0x00016480ff1777ac */ /* 0x000f220008000800 */
[----:B-----5:R-:W-:-:S04]  /*0e20*/  FMUL R0, R0, UR5 ;  /* 0x0000000500007c20 */ /* 0x020fc80008400000 */
[----:B------:R1:W5:Y:S01]  /*0e30*/  F2I.U32.TRUNC.NTZ R2, R0 ;  /* 0x0000000000027305 */ /* 0x000362000020f000 */
[----:B----4-:R-:W-:Y:S01]  /*0e40*/  UISETP.GE.AND UP0, UPT, UR23, 0x1, UPT ;  /* 0x000000011700788c */ /* 0x010fe2000bf06270 */
[----:B-1----:R-:W-:Y:S01]  /*0e50*/  FMUL R0, R3, UR4 ;  /* 0x0000000403007c20 */ /* 0x002fe20008400000 */
[----:B-----5:R-:W-:-:S05]  /*0e60*/  R2UR UR4, R2 ;  /* 0x00000000020472ca */ /* 0x020fca00000e0000 */
[----:B------:R-:W1:Y:S08]  /*0e70*/  F2I.U32.TRUNC.NTZ R0, R0 ;  /* 0x0000000000007305 */ /* 0x000e70000020f000 */
[----:B------:R-:W-:-:S04]  /*0e80*/  UIADD3 UR5, UPT, UPT, -UR4, URZ, URZ ;  /* 0x000000ff04057290 */ /* 0x000fc8000fffe1ff */
[----:B---3--:R-:W-:Y:S01]  /*0e90*/  UIMAD UR5, UR7, UR5, UR46 ;  /* 0x00000005070572a4 */ /* 0x008fe2000f8e022e */
[----:B-1----:R-:W-:-:S05]  /*0ea0*/  R2UR UR6, R0 ;  /* 0x00000000000672ca */ /* 0x002fca00000e0000 */
[----:B------:R-:W-:-:S08]  /*0eb0*/  IMAD.U32 R2, RZ, RZ, UR5 ;  /* 0x00000005ff027e24 */ /* 0x000fd0000f8e00ff */
[----:B------:R-:W-:-:S04]  /*0ec0*/  UIADD3 UR4, UPT, UPT, -UR6, URZ, URZ ;  /* 0x000000ff06047290 */ /* 0x000fc8000fffe1ff */
[----:B--2---:R-:W-:-:S06]  /*0ed0*/  UIMAD UR4, UR8, UR4, UR47 ;  /* 0x00000004080472a4 */ /* 0x004fcc000f8e022f */
[----:B------:R-:W-:-:S05]  /*0ee0*/  IMAD.U32 R0, RZ, RZ, UR4 ;  /* 0x00000004ff007e24 */ /* 0x000fca000f8e00ff */
[----:B------:R1:W-:Y:S04]  /*0ef0*/  STL [R1+0x108], R0 ;  /* 0x0001080001007387 */ /* 0x0003e80000100800 */
[----:B------:R1:W-:Y:S01]  /*0f00*/  STL [R1+0x10c], R2 ;  /* 0x00010c0201007387 */ /* 0x0003e20000100800 */
[----:B------:R-:W-:Y:S06]  /*0f10*/  BAR.SYNC.DEFER_BLOCKING 0x0 ;  /* 0x0000000000007b1d */ /* 0x000fec0000010000 */
[----:B------:R-:W-:Y:S05]  /*0f20*/  BRA.U !UP0, `(.L_x_15) ;  /* 0x0000000108d47547 */ /* 0x000fea000b800000 */
[----:B------:R-:W2:Y:S01]  /*0f30*/  LDCU.128 UR12, c[0x0][0xb10] ;  /* 0x00016200ff0c77ac */ /* 0x000ea20008000c00 */
[----:B------:R-:W3:Y:S01]  /*0f40*/  LDCU UR6, c[0x0][0x370] ;  /* 0x00006e00ff0677ac */ /* 0x000ee20008000800 */
[----:B------:R-:W4:Y:S01]  /*0f50*/  LDCU UR5, c[0x0][0x374] ;  /* 0x00006e80ff0577ac */ /* 0x000f220008000800 */
[----:B------:R-:W5:Y:S01]  /*0f60*/  LDCU UR24, c[0x0][0xb0c] ;  /* 0x00016180ff1877ac */ /* 0x000f620008000800 */
[----:B------:R-:W1:Y:S01]  /*0f70*/  LDCU UR4, c[0x0][0xb20] ;  /* 0x00016400ff0477ac */ /* 0x000e620008000800 */
[----:B------:R-:W1:Y:S01]  /*0f80*/  LDCU.64 UR8, c[0x0][0xb28] ;  /* 0x00016500ff0877ac */ /* 0x000e620008000a00 */
[----:B--2---:R-:W-:Y:S02]  /*0f90*/  UISETP.NE.AND UP0, UPT, UR14, 0x1, UPT ;  /* 0x000000010e00788c */ /* 0x004fe4000bf05270 */
[----:B----4-:R-:W-:Y:S02]  /*0fa0*/  UIMAD.WIDE.U32 UR10, UR5, UR15, URZ ;  /* 0x0000000f050a72a5 */ /* 0x010fe4000f8e00ff */
[----:B---3--:R-:W-:-:S02]  /*0fb0*/  UIMAD.WIDE.U32 UR18, UR6, UR12, URZ ;  /* 0x0000000c061272a5 */ /* 0x008fc4000f8e00ff */
[----:B-----5:R-:W-:Y:S02]  /*0fc0*/  UISETP.NE.AND UP1, UPT, UR24, 0x1, UPT ;  /* 0x000000011800788c */ /* 0x020fe4000bf25270 */
[----:B------:R-:W-:Y:S01]  /*0fd0*/  UISETP.NE.AND UP4, UPT, UR23, 0x1, UPT ;  /* 0x000000011700788c */ /* 0x000fe2000bf85270 */
[----:B------:R-:W-:Y:S02]  /*0fe0*/  UMOV UR10, UR11 ;  /* 0x0000000b000a7c82 */ /* 0x000fe40008000000 */
[----:B------:R-:W-:Y:S01]  /*0ff0*/  UMOV UR18, UR19 ;  /* 0x0000001300127c82 */ /* 0x000fe20008000000 */
[----:B-1----:R-:W-:Y:S02]  /*1000*/  @UP0 USHF.R.U32.HI UR5, URZ, UR4, UR10 ;  /* 0x00000004ff050299 */ /* 0x002fe4000801160a */
[----:B------:R-:W-:Y:S02]  /*1010*/  UIMAD.WIDE.U32 UR20, UR47, UR15, URZ ;  /* 0x0000000f2f1472a5 */ /* 0x000fe4000f8e00ff */
[----:B------:R-:W-:-:S02]  /*1020*/  UIMAD.WIDE.U32 UR10, UR5, UR8, URZ ;  /* 0x00000008050a72a5 */ /* 0x000fc4000f8e00ff */
[----:B------:R-:W-:Y:S02]  /*1030*/  @UP1 USHF.R.U32.HI UR6, URZ, UR13, UR18 ;  /* 0x0000000dff061299 */ /* 0x000fe40008011612 */
[----:B------:R-:W-:Y:S02]  /*1040*/  UIMAD.WIDE.U32 UR16, UR46, UR12, URZ ;  /* 0x0000000c2e1072a5 */ /* 0x000fe4000f8e00ff */
[----:B------:R-:W-:Y:S01]  /*1050*/  UIMAD.WIDE.U32 UR18, UR6, UR8, URZ ;  /* 0x00000008061272a5 */ /* 0x000fe2000f8e00ff */
[----:B------:R-:W-:Y:S01]  /*1060*/  UMOV UR20, UR21 ;  /* 0x0000001500147c82 */ /* 0x000fe20008000000 */
[----:B------:R-:W-:Y:S01]  /*1070*/  UMOV UR10, UR11 ;  /* 0x0000000b000a7c82 */ /* 0x000fe20008000000 */
[----:B------:R-:W-:Y:S02]  /*1080*/  USHF.R.U32.HI UR20, URZ, UR4, UR20 ;  /* 0x00000004ff147299 */ /* 0x000fe40008011614 */
[----:B------:R-:W-:Y:S02]  /*1090*/  @UP4 USHF.R.U32.HI UR5, URZ, UR9, UR10 ;  /* 0x00000009ff054299 */ /* 0x000fe4000801160a */
[----:B------:R-:W-:Y:S01]  /*10a0*/  UMOV UR7, UR19 ;  /* 0x0000001300077c82 */ /* 0x000fe20008000000 */
[----:B------:R-:W-:Y:S01]  /*10b0*/  UMOV UR16, UR17 ;  /* 0x0000001100107c82 */ /* 0x000fe20008000000 */
[----:B------:R-:W-:-:S02]  /*10c0*/  @UP4 USHF.R.U32.HI UR6, URZ, UR9, UR7 ;  /* 0x00000009ff064299 */ /* 0x000fc40008011607 */
[----:B------:R-:W-:Y:S02]  /*10d0*/  USHF.R.U32.HI UR13, URZ, UR13, UR16 ;  /* 0x0000000dff0d7299 */ /* 0x000fe40008011610 */
[----:B------:R-:W-:Y:S02]  /*10e0*/  USEL UR4, UR47, UR20, !UP0 ;  /* 0x000000142f047287 */ /* 0x000fe4000c000000 */
[----:B------:R-:W-:Y:S02]  /*10f0*/  UIMAD UR7, UR5, UR23, URZ ;  /* 0x00000017050772a4 */ /* 0x000fe4000f8e02ff */
[----:B------:R-:W-:Y:S02]  /*1100*/  USEL UR5, UR46, UR13, !UP1 ;  /* 0x0000000d2e057287 */ /* 0x000fe4000c800000 */
[----:B------:R-:W-:Y:S02]  /*1110*/  UIMAD UR12, UR6, UR23, URZ ;  /* 0x00000017060c72a4 */ /* 0x000fe4000f8e02ff */
[----:B------:R-:W-:-:S02]  /*1120*/  UISETP.GE.AND UP0, UPT, UR4, UR7, UPT ;  /* 0x000000070400728c */ /* 0x000fc4000bf06270 */
[----:B------:R-:W-:Y:S02]  /*1130*/  UIMAD.WIDE.U32 UR10, UR4, UR8, URZ ;  /* 0x00000008040a72a5 */ /* 0x000fe4000f8e00ff */
[----:B------:R-:W-:Y:S02]  /*1140*/  UISETP.GE.OR UP0, UPT, UR5, UR12, UP0 ;  /* 0x0000000c0500728c */ /* 0x000fe40008706670 */
[----:B------:R-:W-:Y:S02]  /*1150*/  UIMAD.WIDE.U32 UR12, UR5, UR8, URZ ;  /* 0x00000008050c72a5 */ /* 0x000fe4000f8e00ff */
[----:B------:R-:W-:Y:S01]  /*1160*/  UIADD3 UR10, UPT, UPT, -UR4, URZ, URZ ;  /* 0x000000ff040a7290 */ /* 0x000fe2000fffe1ff */
[----:B------:R-:W-:Y:S01]  /*1170*/  UMOV UR8, UR11 ;  /* 0x0000000b00087c82 */ /* 0x000fe20008000000 */
[----:B------:R-:W-:Y:S02]  /*1180*/  UIADD3 UR11, UPT, UPT, -UR5, URZ, URZ ;  /* 0x000000ff050b7290 */ /* 0x000fe4000fffe1ff */
[----:B------:R-:W-:-:S03]  /*1190*/  USHF.R.U32.HI UR8, URZ, UR9, UR8 ;  /* 0x00000009ff087299 */ /* 0x000fc60008011608 */
[----:B------:R-:W-:Y:S01]  /*11a0*/  @!UP0 UMOV UR7, UR13 ;  /* 0x0000000d00078c82 */ /* 0x000fe20008000000 */
[----:B------:R-:W-:Y:S02]  /*11b0*/  UIMAD UR47, UR14, UR10, UR47 ;  /* 0x0000000a0e2f72a4 */ /* 0x000fe4000f8e022f */
[----:B------:R-:W-:Y:S02]  /*11c0*/  USEL UR8, UR4, UR8, !UP4 ;  /* 0x0000000804087287 */ /* 0x000fe4000e000000 */
[----:B------:R-:W-:Y:S02]  /*11d0*/  @!UP0 USHF.R.U32.HI UR7, URZ, UR9, UR7 ;  /* 0x00000009ff078299 */ /* 0x000fe40008011607 */
[----:B------:R-:W-:Y:S02]  /*11e0*/  UIADD3 UR9, UPT, UPT, -UR8, URZ, URZ ;  /* 0x000000ff08097290 */ /* 0x000fe4000fffe1ff */
[----:B------:R-:W-:Y:S02]  /*11f0*/  @!UP0 USEL UR7, UR5, UR7, !UP4 ;  /* 0x0000000705078287 */ /* 0x000fe4000e000000 */
[----:B------:R-:W-:-:S02]  /*1200*/  UIMAD UR9, UR23, UR9, UR4 ;  /* 0x00000009170972a4 */ /* 0x000fc4000f8e0204 */
[----:B------:R-:W-:Y:S02]  /*1210*/  @!UP0 UIADD3 UR8, UPT, UPT, UR8, -UR7, URZ ;  /* 0x8000000708088290 */ /* 0x000fe4000fffe0ff */
[----:B------:R-:W-:Y:S02]  /*1220*/  @!UP0 UIMAD UR6, UR9, UR6, UR7 ;  /* 0x00000006090682a4 */ /* 0x000fe4000f8e0207 */
[----:B------:R-:W-:Y:S02]  /*1230*/  @!UP0 UIMAD UR4, UR8, UR23, UR5 ;  /* 0x00000017080482a4 */ /* 0x000fe4000f8e0205 */
[----:B------:R-:W-:Y:S02]  /*1240*/  UIMAD UR46, UR24, UR11, UR46 ;  /* 0x0000000b182e72a4 */ /* 0x000fe4000f8e022e */
[----:B------:R-:W-:Y:S01]  /*1250*/  UIMAD UR47, UR4, UR14, UR47 ;  /* 0x0000000e042f72a4 */ /* 0x000fe2000f8e022f */
[----:B------:R-:W-:Y:S02]  /*1260*/  @!UP0 UMOV UR5, UR6 ;  /* 0x0000000600058c82 */ /* 0x000fe40008000000 */
[----:B------:R-:W-:-:S12]  /*1270*/  UIMAD UR46, UR5, UR24, UR46 ;  /* 0x00000018052e72a4 */ /* 0x000fd8000f8e022e */
.L_x_15:
[----:B------:R-:W2:Y:S01]  /*1280*/  LDCU UR4, c[0x0][0xb30] ;  /* 0x00016600ff0477ac */ /* 0x000ea20008000800 */
[----:B------:R-:W3:Y:S01]  /*1290*/  S2UR UR5, SR_CgaCtaId ;  /* 0x00000000000579c3 */ /* 0x000ee20000008800 */
[----:B--2---:R-:W-:-:S09]  /*12a0*/  UISETP.NE.AND UP0, UPT, UR4, 0x1, UPT ;  /* 0x000000010400788c */ /* 0x004fd2000bf05270 */
[----:B---3--:R-:W-:Y:S05]  /*12b0*/  BRA.U UP0, `(.L_x_16) ;  /* 0x0000000100447547 */ /* 0x008fea000b800000 */
[----:B------:R-:W2:Y:S01]  /*12c0*/  LDCU.128 UR12, c[0x0][0xb10] ;  /* 0x00016200ff0c77ac */ /* 0x000ea20008000c00 */
[----:B------:R-:W3:Y:S01]  /*12d0*/  LDCU UR10, c[0x0][0xb0c] ;  /* 0x00016180ff0a77ac */ /* 0x000ee20008000800 */
[----:B------:R-:W4:Y:S01]  /*12e0*/  LDCU UR11, c[0x0][0xb20] ;  /* 0x00016400ff0b77ac */ /* 0x000f220008000800 */
[----:B--2---:R-:W-:Y:S02]  /*12f0*/  UIMAD.WIDE.U32 UR8, UR46, UR12, URZ ;  /* 0x0000000c2e0872a5 */ /* 0x004fe4000f8e00ff */
[----:B------:R-:W-:Y:S02]  /*1300*/  UIMAD.WIDE.U32 UR6, UR47, UR15, URZ ;  /* 0x0000000f2f0672a5 */ /* 0x000fe4000f8e00ff */
[----:B---3--:R-:W-:Y:S02]  /*1310*/  UISETP.NE.AND UP1, UPT, UR10, 0x1, UPT ;  /* 0x000000010a00788c */ /* 0x008fe4000bf25270 */
[----:B------:R-:W-:Y:S01]  /*1320*/  UISETP.NE.AND UP0, UPT, UR14, 0x1, UPT ;  /* 0x000000010e00788c */ /* 0x000fe2000bf05270 */
[----:B------:R-:W-:-:S02]  /*1330*/  UMOV UR8, UR9 ;  /* 0x0000000900087c82 */ /* 0x000fc40008000000 */
[----:B------:R-:W-:Y:S01]  /*1340*/  UMOV UR4, UR7 ;  /* 0x0000000700047c82 */ /* 0x000fe20008000000 */
[----:B------:R-:W-:Y:S02]  /*1350*/  USHF.R.U32.HI UR8, URZ, UR13, UR8 ;  /* 0x0000000dff087299 */ /* 0x000fe40008011608 */
[----:B----4-:R-:W-:Y:S02]  /*1360*/  USHF.R.U32.HI UR4, URZ, UR11, UR4 ;  /* 0x0000000bff047299 */ /* 0x010fe40008011604 */
[----:B------:R-:W-:Y:S02]  /*1370*/  USEL UR6, UR46, UR8, !UP1 ;  /* 0x000000082e067287 */ /* 0x000fe4000c800000 */
[----:B------:R-:W-:-:S04]  /*1380*/  USEL UR4, UR47, UR4, !UP0 ;  /* 0x000000042f047287 */ /* 0x000fc8000c000000 */
[----:B------:R-:W-:Y:S02]  /*1390*/  UIADD3 UR7, UPT, UPT, UR6, -UR4, URZ ;  /* 0x8000000406077290 */ /* 0x000fe4000fffe0ff */
[----:B------:R-:W-:Y:S02]  /*13a0*/  UIADD3 UR4, UPT, UPT, -UR6, UR4, URZ ;  /* 0x0000000406047290 */ /* 0x000fe4000fffe1ff */
[----:B------:R-:W-:Y:S02]  /*13b0*/  UIMAD UR47, UR7, UR14, UR47 ;  /* 0x0000000e072f72a4 */ /* 0x000fe4000f8e022f */
[----:B------:R-:W-:-:S12]  /*13c0*/  UIMAD UR46, UR4, UR10, UR46 ;  /* 0x0000000a042e72a4 */ /* 0x000fd8000f8e022e */
.L_x_16:
[----:B------:R-:W-:Y:S01]  /*13d0*/  BAR.SYNC.DEFER_BLOCKING 0x0 ;  /* 0x0000000000007b1d */ /* 0x000fe20000010000 */
[----:B------:R-:W-:Y:S01]  /*13e0*/  UISETP.NE.AND UP0, UPT, UR22, 0x2, UPT ;  /* 0x000000021600788c */ /* 0x000fe2000bf05270 */
[----:B------:R-:W-:Y:S02]  /*13f0*/  ISETP.NE.OR P3, PT, R4, 0x2, !P3 ;  /* 0x000000020400780c */ /* 0x000fe40005f65670 */
[----:B------:R-:W-:Y:S02]  /*1400*/  LOP3.LUT R14, R6, 0x1f, RZ, 0xc0, !PT ;  /* 0x0000001f060e7812 */ /* 0x000fe400078ec0ff */
[----:B------:R-:W2:Y:S04]  /*1410*/  LDCU UR15, c[0x0][0xb24] ;  /* 0x00016480ff0f77ac */ /* 0x000ea80008000800 */
[----:B------:R-:W-:Y:S05]  /*1420*/  BRA.U UP0, `(.L_x_17) ;  /* 0x0000001100787547 */ /* 0x000fea000b800000 */
[----:B------:R-:W3:Y:S01]  /*1430*/  LDCU UR7, c[0x0][0x38c] ;  /* 0x00007180ff0777ac */ /* 0x000ee20008000800 */
[----:B------:R-:W-:Y:S01]  /*1440*/  PLOP3.LUT P1, PT, PT, PT, UP3, 0x80, 0x8 ;  /* 0x000000000008781c */ /* 0x000fe20003f2f038 */
[----:B------:R-:W-:Y:S01]  /*1450*/  HFMA2 R12, -RZ, RZ, 0, 0 ;  /* 0x00000000ff0c7431 */ /* 0x000fe200000001ff */
[----:B------:R-:W-:Y:S01]  /*1460*/  ISETP.EQ.OR P2, PT, R14, RZ, P3 ;  /* 0x000000ff0e00720c */ /* 0x000fe20001f42670 */
[----:B-1----:R-:W-:Y:S01]  /*1470*/  IMAD.MOV.U32 R0, RZ, RZ, 0x1 ;  /* 0x00000001ff007424 */ /* 0x002fe200078e00ff */
[----:B------:R-:W-:Y:S01]  /*1480*/  PLOP3.LUT P1, PT, P1, PT, PT, 0x8, 0x80 ;  /* 0x000000000080781c */ /* 0x000fe20000f2e170 */
[----:B------:R-:W-:Y:S01]  /*1490*/  IMAD.MOV.U32 R9, RZ, RZ, RZ ;  /* 0x000000ffff097224 */ /* 0x000fe200078e00ff */
[----:B------:R-:W-:Y:S01]  /*14a0*/  MOV R11, 0x1 ;  /* 0x00000001000b7802 */ /* 0x000fe20000000f00 */
[----:B------:R-:W-:Y:S01]  /*14b0*/  IMAD.MOV.U32 R10, RZ, RZ, RZ ;  /* 0x000000ffff0a7224 */ /* 0x000fe200078e00ff */
[----:B------:R-:W1:Y:S01]  /*14c0*/  LDCU UR40, c[0x0][0x370] ;  /* 0x00006e00ff2877ac */ /* 0x000e620008000800 */
[----:B------:R-:W4:Y:S01]  /*14d0*/  LDCU.64 UR26, c[0x0][0x348] ;  /* 0x00006900ff1a77ac */ /* 0x000f220008000a00 */
[----:B------:R-:W1:Y:S01]  /*14e0*/  LDCU UR39, c[0x0][0x374] ;  /* 0x00006e80ff2777ac */ /* 0x000e620008000800 */
[----:B---3--:R-:W-:-:S02]  /*14f0*/  UIADD3 UR6, UPT, UPT, UR7, 0x7f, URZ ;  /* 0x0000007f07067890 */ /* 0x008fc4000fffe0ff */
[----:B------:R-:W-:Y:S02]  /*1500*/  UIADD3 UR44, UPT, UPT, UR7, 0xfe, URZ ;  /* 0x000000fe072c7890 */ /* 0x000fe4000fffe0ff */
[----:B------:R-:W-:-:S04]  /*1510*/  USHF.R.S32.HI UR4, URZ, 0x1f, UR6 ;  /* 0x0000001fff047899 */ /* 0x000fc80008011406 */
[----:B------:R-:W-:Y:S02]  /*1520*/  ULEA.HI UR4, UR4, UR6, URZ, 0x7 ;  /* 0x0000000604047291 */ /* 0x000fe4000f8f38ff */
[----:B------:R-:W-:Y:S02]  /*1530*/  UIADD3 UR6, UPT, UPT, UR7, -0x1, URZ ;  /* 0xffffffff07067890 */ /* 0x000fe4000fffe0ff */
[----:B------:R-:W-:Y:S02]  /*1540*/  USHF.R.S32.HI UR42, URZ, 0x7, UR4 ;  /* 0x00000007ff2a7899 */ /* 0x000fe40008011404 */
[----:B------:R-:W-:Y:S02]  /*1550*/  UISETP.GE.U32.AND UP1, UPT, UR6, -0xff, UPT ;  /* 0xffffff010600788c */ /* 0x000fe4000bf26070 */
[----:B------:R-:W-:Y:S01]  /*1560*/  UISETP.LT.U32.AND UP0, UPT, UR42, 0x3, UPT ;  /* 0x000000032a00788c */ /* 0x000fe2000bf01070 */
[----:B------:R-:W-:-:S03]  /*1570*/  UMOV UR7, URZ ;  /* 0x000000ff00077c82 */ /* 0x000fc60008000000 */
[----:B------:R-:W-:-:S04]  /*1580*/  USEL UR41, UR42, 0x3, UP0 ;  /* 0x000000032a297887 */ /* 0x000fc80008000000 */
[----:B------:R-:W-:Y:S02]  /*1590*/  UIADD3 UR21, UPT, UPT, UR41, -0x1, URZ ;  /* 0xffffffff29157890 */ /* 0x000fe4000fffe0ff */
[----:B------:R-:W-:Y:S02]  /*15a0*/  @UP1 UIADD3 UR21, UPT, UPT, UR41, URZ, URZ ;  /* 0x000000ff29151290 */ /* 0x000fe4000fffe0ff */
[----:B------:R-:W-:Y:S02]  /*15b0*/  UIADD3 UR43, UPT, UPT, UR42, -UR41, URZ ;  /* 0x800000292a2b7290 */ /* 0x000fe4000fffe0ff */
[----:B-1--4-:R-:W-:-:S12]  /*15c0*/  UIADD3 UR21, UPT, UPT, UR21, 0x1, URZ ;  /* 0x0000000115157890 */ /* 0x012fd8000fffe0ff */
.L_x_35:
[----:B------:R-:W-:Y:S01]  /*15d0*/  UISETP.NE.AND UP0, UPT, UR5, URZ, UPT ;  /* 0x000000ff0500728c */ /* 0x000fe2000bf05270 */
[----:B------:R-:W1:Y:S08]  /*15e0*/  S2UR UR5, SR_CgaCtaId ;  /* 0x00000000000579c3 */ /* 0x000e700000008800 */
[----:B------:R-:W-:Y:S05]  /*15f0*/  BRA.U UP0, `(.L_x_18) ;  /* 0x0000000100347547 */ /* 0x000fea000b800000 */
[----:B------:R-:W3:Y:S01]  /*1600*/  S2R R2, SR_CgaCtaId ;  /* 0x0000000000027919 */ /* 0x000ee20000008800 */
[----:B------:R-:W-:-:S04]  /*1610*/  MOV R3, 0x400 ;  /* 0x0000040000037802 */ /* 0x000fc80000000f00 */
[----:B---3--:R-:W-:Y:S02]  /*1620*/  LEA R2, R2, R3, 0x18 ;  /* 0x0000000302027211 */ /* 0x008fe400078ec0ff */
[----:B------:R-:W-:-:S03]  /*1630*/  SHF.L.U32 R3, R11, 0x1f, RZ ;  /* 0x0000001f0b037819 */ /* 0x000fc600000006ff */
[----:B------:R-:W-:-:S04]  /*1640*/  IMAD R2, R10, 0x8, R2 ;  /* 0x000000080a027824 */ /* 0x000fc800078e0202 */
[----:B------:R-:W3:Y:S02]  /*1650*/  SYNCS.PHASECHK.TRANS64.TRYWAIT P0, [R2+URZ+0xa0], R3 ;  /* 0x0000a003020075a7 */ /* 0x000ee400080011ff */
[----:B---3--:R-:W-:Y:S05]  /*1660*/  @!P0 BRA `(.L_x_19) ;  /* 0x000000b400d08947 */ /* 0x008fea0003800000 */
.L_x_101:
[----:B------:R3:W-:Y:S02]  /*1670*/  SYNCS.ARRIVE.TRANS64.A1T0 RZ, [R2+URZ+0x90], RZ ;  /* 0x000090ff02ff79a7 */ /* 0x0007e400081000ff */
[----:B---3--:R-:W-:-:S05]  /*1680*/  VIADD R2, R10, 0x1 ;  /* 0x000000010a027836 */ /* 0x008fca0000000000 */
[----:B------:R-:W-:-:S04]  /*1690*/  ISETP.NE.AND P0, PT, R2, 0x2, PT ;  /* 0x000000020200780c */ /* 0x000fc80003f05270 */
[----:B------:R-:W-:Y:S02]  /*16a0*/  SEL R3, RZ, 0x1, P0 ;  /* 0x00000001ff037807 */ /* 0x000fe40000000000 */
[----:B------:R-:W-:Y:S02]  /*16b0*/  SEL R10, R2, RZ, P0 ;  /* 0x000000ff020a7207 */ /* 0x000fe40000000000 */
[----:B------:R-:W-:-:S07]  /*16c0*/  LOP3.LUT R11, R11, R3, RZ, 0x3c, !PT ;  /* 0x000000030b0b7212 */ /* 0x000fce00078e3cff */
.L_x_18:
[----:B------:R-:W-:Y:S01]  /*16d0*/  UMOV UR4, 0x400 ;  /* 0x0000040000047882 */ /* 0x000fe20000000000 */
[----:B------:R-:W-:Y:S01]  /*16e0*/  SHF.L.U32 R2, R0, 0x1f, RZ ;  /* 0x0000001f00027819 */ /* 0x000fe200000006ff */
[----:B-1----:R-:W-:Y:S02]  /*16f0*/  ULEA UR4, UR5, UR4, 0x18 ;  /* 0x0000000405047291 */ /* 0x002fe4000f8ec0ff */
[----:B------:R-:W-:Y:S02]  /*1700*/  UISETP.GE.U32.AND UP0, UPT, UR44, 0xff, UPT ;  /* 0x000000ff2c00788c */ /* 0x000fe4000bf06070 */
[----:B------:R-:W-:Y:S02]  /*1710*/  ULEA UR6, UR7, UR4, 0x3 ;  /* 0x0000000407067291 */ /* 0x000fe4000f8e18ff */
[----:B------:R-:W-:Y:S02]  /*1720*/  USHF.L.U32 UR35, UR46, 0x7, URZ ;  /* 0x000000072e237899 */ /* 0x000fe400080006ff */
[----:B------:R-:W-:Y:S01]  /*1730*/  UIMAD UR11, UR47, 0xf0, URZ ;  /* 0x000000f02f0b78a4 */ /* 0x000fe2000f8e02ff */
[----:B------:R-:W-:-:S04]  /*1740*/  UMOV UR14, URZ ;  /* 0x000000ff000e7c82 */ /* 0x000fc80008000000 */
[----:B------:R1:W3:Y:S01]  /*1750*/  SYNCS.PHASECHK.TRANS64.TRYWAIT P0, [UR6+0x18], R2 ;  /* 0x00001802ff0075a7 */ /* 0x0002e20008001106 */
[----:B------:R-:W-:Y:S06]  /*1760*/  BRA.U !UP0, `(.L_x_20) ;  /* 0x0000000108a87547 */ /* 0x000fec000b800000 */
[----:B------:R-:W-:Y:S01]  /*1770*/  UMOV UR13, URZ ;  /* 0x000000ff000d7c82 */ /* 0x000fe20008000000 */
[----:B------:R-:W-:-:S05]  /*1780*/  UMOV UR6, UR7 ;  /* 0x0000000700067c82 */ /* 0x000fca0008000000 */
.L_x_25:
[----:B---3--:R-:W-:Y:S01]  /*1790*/  @!P3 MOV R3, 0xb800 ;  /* 0x0000b8000003b802 */ /* 0x008fe20000000f00 */
[----:B----4-:R-:W-:Y:S01]  /*17a0*/  ULEA UR33, UR6, UR4, 0x3 ;  /* 0x0000000406217291 */ /* 0x010fe2000f8e18ff */
[----:B-1-3--:R-:W-:Y:S11]  /*17b0*/  @P0 BRA `(.L_x_21) ;  /* 0x00000000000c0947 */ /* 0x00aff60003800000 */
[----:B-1----:R-:W-:Y:S04]  /*17c0*/  SHF.L.U32 R2, R0, 0x1f, RZ ;  /* 0x0000001f00027819 */ /* 0x002fe800000006ff */
[----:B------:R-:W1:Y:S02]  /*17d0*/  SYNCS.PHASECHK.TRANS64.TRYWAIT P0, [UR33+0x18], R2 ;  /* 0x00001802ff0075a7 */ /* 0x000e640008001121 */
[----:B-1----:R-:W-:Y:S05]  /*17e0*/  @!P0 BRA `(.L_x_22) ;  /* 0x000000b400848947 */ /* 0x002fea0003800000 */
.L_x_21:
[----:B------:R3:W-:Y:S01]  /*17f0*/  @!P3 SYNCS.ARRIVE.TRANS64 RZ, [UR33], R3 ;  /* 0x00000003ffffb9a7 */ /* 0x0007e20008000021 */
[----:B------:R-:W-:Y:S04]  /*1800*/  BSSY.RECONVERGENT B0, `(.L_x_23) ;  /* 0x0000003000007945 */ /* 0x000fe80003800200 */
[----:B------:R-:W-:Y:S05]  /*1810*/  @P2 BRA `(.L_x_24) ;  /* 0x0000000000042947 */ /* 0x000fea0003800000 */
[----:B--2---:R-:W-:Y:S05]  /*1820*/  BPT.TRAP 0x1 ;  /* 0x000000040000795c */ /* 0x004fea0000300000 */
.L_x_24:
[----:B--2---:R-:W-:Y:S05]  /*1830*/  BSYNC.RECONVERGENT B0 ;  /* 0x0000000000007941 */ /* 0x004fea0003800200 */
.L_x_23:
[----:B------:R-:W-:Y:S02]  /*1840*/  UIADD3 UR7, UPT, UPT, UR6, 0x1, URZ ;  /* 0x0000000106077890 */ /* 0x000fe4000fffe0ff */
[----:B------:R-:W-:Y:S02]  /*1850*/  UIADD3 UR18, UP1, UPT, UR26, 0x80, URZ ;  /* 0x000000801a127890 */ /* 0x000fe4000ff3e0ff */
[----:B------:R-:W-:Y:S02]  /*1860*/  UISETP.NE.AND UP0, UPT, UR7, 0x3, UPT ;  /* 0x000000030700788c */ /* 0x000fe4000bf05270 */
[----:B------:R-:W-:Y:S02]  /*1870*/  ULEA UR32, UR6, UR4, 0xe ;  /* 0x0000000406207291 */ /* 0x000fe4000f8e70ff */
[----:B------:R-:W-:Y:S02]  /*1880*/  USEL UR9, URZ, 0x1, UP0 ;  /* 0x00000001ff097887 */ /* 0x000fe40008000000 */
[----:B------:R-:W-:Y:S02]  /*1890*/  USEL UR7, UR7, URZ, UP0 ;  /* 0x000000ff07077287 */ /* 0x000fe40008000000 */
[----:B------:R-:W-:Y:S02]  /*18a0*/  USHF.L.U32 UR34, UR13, 0x7, URZ ;  /* 0x000000070d227899 */ /* 0x000fe400080006ff */
[----:B------:R-:W-:Y:S01]  /*18b0*/  ULEA UR8, UR7, UR4, 0x3 ;  /* 0x0000000407087291 */ /* 0x000fe2000f8e18ff */
[----:B------:R-:W-:Y:S01]  /*18c0*/  LOP3.LUT R0, R0, UR9, RZ, 0x3c, !PT ;  /* 0x0000000900007c12 */ /* 0x000fe2000f8e3cff */
[----:B------:R-:W-:Y:S02]  /*18d0*/  UIADD3.X UR19, UPT, UPT, URZ, UR27, URZ, UP1, !UPT ;  /* 0x0000001bff137290 */ /* 0x000fe40008ffe4ff */
[----:B------:R-:W-:Y:S01]  /*18e0*/  UIADD3 UR32, UPT, UPT, UR32, 0xf180, URZ ;  /* 0x0000f18020207890 */ /* 0x000fe2000fffe0ff */
[----:B-1----:R-:W-:Y:S01]  /*18f0*/  SHF.L.U32 R2, R0, 0x1f, RZ ;  /* 0x0000001f00027819 */ /* 0x002fe200000006ff */
[----:B------:R-:W-:Y:S02]  /*1900*/  UIADD3 UR16, UP0, UPT, UR26, 0x180, URZ ;  /* 0x000001801a107890 */ /* 0x000fe4000ff1e0ff */
[----:B------:R-:W-:Y:S01]  /*1910*/  UIADD3 UR13, UPT, UPT, UR13, 0x1, URZ ;  /* 0x000000010d0d7890 */ /* 0x000fe2000fffe0ff */
[----:B------:R4:W1:Y:S01]  /*1920*/  SYNCS.PHASECHK.TRANS64.TRYWAIT P0, [UR8+0x18], R2 ;  /* 0x00001802ff0075a7 */ /* 0x0008620008001108 */
[----:B------:R-:W-:Y:S01]  /*1930*/  UIMAD UR8, UR6, 0x7800, UR4 ;  /* 0x00007800060878a4 */ /* 0x000fe2000f8e0204 */
[----:B------:R-:W-:Y:S01]  /*1940*/  UMOV UR22, 0x0 ;  /* 0x0000000000167882 */ /* 0x000fe20000000000 */
[----:B------:R-:W-:Y:S02]  /*1950*/  UMOV UR23, 0x10000000 ;  /* 0x1000000000177882 */ /* 0x000fe40000000000 */
[----:B------:R-:W-:Y:S01]  /*1960*/  UIADD3 UR8, UPT, UPT, UR8, 0x1b180, URZ ;  /* 0x0001b18008087890 */ /* 0x000fe2000fffe0ff */
[----:B------:R4:W-:Y:S01]  /*1970*/  UTMALDG.3D [UR32], [UR18], desc[UR22] ;  /* 0x00001620120075b4 */ /* 0x0009e20008011000 */
[----:B------:R-:W-:Y:S01]  /*1980*/  UIADD3.X UR17, UPT, UPT, URZ, UR27, URZ, UP0, !UPT ;  /* 0x0000001bff117290 */ /* 0x000fe200087fe4ff */
[----:B------:R-:W-:Y:S01]  /*1990*/  UMOV UR12, UR36 ;  /* 0x00000024000c7c82 */ /* 0x000fe20008000000 */
[----:B------:R-:W-:Y:S01]  /*19a0*/  UMOV UR9, UR33 ;  /* 0x0000002100097c82 */ /* 0x000fe20008000000 */
[----:B------:R-:W-:Y:S01]  /*19b0*/  UMOV UR10, UR34 ;  /* 0x00000022000a7c82 */ /* 0x000fe20008000000 */
[----:B------:R-:W-:Y:S01]  /*19c0*/  UISETP.NE.AND UP0, UPT, UR13, UR21, UPT ;  /* 0x000000150d00728c */ /* 0x000fe2000bf05270 */
[----:B------:R-:W-:Y:S01]  /*19d0*/  UMOV UR14, UR21 ;  /* 0x00000015000e7c82 */ /* 0x000fe20008000000 */
[----:B------:R-:W-:Y:S03]  /*19e0*/  UMOV UR6, UR7 ;  /* 0x0000000700067c82 */ /* 0x000fe60008000000 */
[----:B------:R4:W-:Y:S04]  /*19f0*/  UTMALDG.3D [UR8], [UR16], desc[UR22] ;  /* 0x00001608100075b4 */ /* 0x0009e80008011000 */
[----:B------:R-:W-:Y:S05]  /*1a00*/  BRA.U UP0, `(.L_x_25) ;  /* 0xfffffffd00607547 */ /* 0x000fea000b83ffff */
.L_x_20:
[----:B------:R-:W-:Y:S01]  /*1a10*/  ULEA UR6, UR7, UR4, 0x3 ;  /* 0x0000000407067291 */ /* 0x000fe2000f8e18ff */
[----:B-1--4-:R-:W-:Y:S01]  /*1a20*/  SHF.L.U32 R2, R0, 0x1f, RZ ;  /* 0x0000001f00027819 */ /* 0x012fe200000006ff */
[----:B------:R-:W-:Y:S01]  /*1a30*/  @!P1 SYNCS.ARRIVE.TRANS64.A1T0 RZ, [UR4+0x48], RZ ;  /* 0x000048ffffff99a7 */ /* 0x000fe20008100004 */
[----:B------:R-:W-:-:S06]  /*1a40*/  UISETP.GT.AND UP0, UPT, UR42, UR41, UPT ;  /* 0x000000292a00728c */ /* 0x000fcc000bf04270 */
[----:B---3--:R1:W3:Y:S03]  /*1a50*/  SYNCS.PHASECHK.TRANS64.TRYWAIT P0, [UR6+0x18], R2 ;  /* 0x00001802ff0075a7 */ /* 0x0082e60008001106 */
[----:B------:R-:W-:Y:S05]  /*1a60*/  BRA.U !UP0, `(.L_x_26) ;  /* 0x0000000108ac7547 */ /* 0x000fea000b800000 */
[----:B------:R-:W-:Y:S01]  /*1a70*/  UIADD3 UR13, UPT, UPT, UR43, UR14, URZ ;  /* 0x0000000e2b0d7290 */ /* 0x000fe2000fffe0ff */
[----:B------:R-:W-:-:S11]  /*1a80*/  UMOV UR6, UR7 ;  /* 0x0000000700067c82 */ /* 0x000fd60008000000 */
.L_x_31:
[----:B---3--:R-:W-:Y:S01]  /*1a90*/  @!P3 MOV R3, 0xb800 ;  /* 0x0000b8000003b802 */ /* 0x008fe20000000f00 */
[----:B----4-:R-:W-:Y:S01]  /*1aa0*/  ULEA UR17, UR6, UR4, 0x3 ;  /* 0x0000000406117291 */ /* 0x010fe2000f8e18ff */
[----:B-1-3--:R-:W-:Y:S11]  /*1ab0*/  @P0 BRA `(.L_x_27) ;  /* 0x00000000000c0947 */ /* 0x00aff60003800000 */
[----:B-1----:R-:W-:Y:S04]  /*1ac0*/  SHF.L.U32 R2, R0, 0x1f, RZ ;  /* 0x0000001f00027819 */ /* 0x002fe800000006ff */
[----:B------:R-:W1:Y:S02]  /*1ad0*/  SYNCS.PHASECHK.TRANS64.TRYWAIT P0, [UR17+0x18], R2 ;  /* 0x00001802ff0075a7 */ /* 0x000e640008001111 */
[----:B-1----:R-:W-:Y:S05]  /*1ae0*/  @!P0 BRA `(.L_x_28) ;  /* 0x000000b000dc8947 */ /* 0x002fea0003800000 */
.L_x_27:
[----:B------:R3:W-:Y:S01]  /*1af0*/  @!P3 SYNCS.ARRIVE.TRANS64 RZ, [UR17], R3 ;  /* 0x00000003ffffb9a7 */ /* 0x0007e20008000011 */
[----:B------:R-:W-:Y:S04]  /*1b00*/  BSSY.RECONVERGENT B0, `(.L_x_29) ;  /* 0x0000003000007945 */ /* 0x000fe80003800200 */
[----:B------:R-:W-:Y:S05]  /*1b10*/  @P2 BRA `(.L_x_30) ;  /* 0x0000000000042947 */ /* 0x000fea0003800000 */
[----:B--2---:R-:W-:Y:S05]  /*1b20*/  BPT.TRAP 0x1 ;  /* 0x000000040000795c */ /* 0x004fea0000300000 */
.L_x_30:
[----:B--2---:R-:W-:Y:S05]  /*1b30*/  BSYNC.RECONVERGENT B0 ;  /* 0x0000000000007941 */ /* 0x004fea0003800200 */
.L_x_29:
[----:B------:R-:W-:Y:S02]  /*1b40*/  UIADD3 UR7, UPT, UPT, UR6, 0x1, URZ ;  /* 0x0000000106077890 */ /* 0x000fe4000fffe0ff */
[----:B------:R-:W-:Y:S02]  /*1b50*/  ULEA UR16, UR6, UR4, 0xe ;  /* 0x0000000406107291 */ /* 0x000fe4000f8e70ff */
[----:B------:R-:W-:Y:S02]  /*1b60*/  UISETP.NE.AND UP0, UPT, UR7, 0x3, UPT ;  /* 0x000000030700788c */ /* 0x000fe4000bf05270 */
[----:B------:R-:W-:Y:S02]  /*1b70*/  UIADD3 UR24, UP1, UPT, UR26, 0x80, URZ ;  /* 0x000000801a187890 */ /* 0x000fe4000ff3e0ff */
[----:B------:R-:W-:Y:S02]  /*1b80*/  USEL UR9, URZ, 0x1, UP0 ;  /* 0x00000001ff097887 */ /* 0x000fe40008000000 */
[----:B------:R-:W-:Y:S02]  /*1b90*/  USEL UR7, UR7, URZ, UP0 ;  /* 0x000000ff07077287 */ /* 0x000fe40008000000 */
[----:B------:R-:W-:Y:S02]  /*1ba0*/  USHF.L.U32 UR18, UR14, 0x7, URZ ;  /* 0x000000070e127899 */ /* 0x000fe400080006ff */
[----:B------:R-:W-:Y:S01]  /*1bb0*/  ULEA UR8, UR7, UR4, 0x3 ;  /* 0x0000000407087291 */ /* 0x000fe2000f8e18ff */
[----:B------:R-:W-:Y:S01]  /*1bc0*/  LOP3.LUT R0, R0, UR9, RZ, 0x3c, !PT ;  /* 0x0000000900007c12 */ /* 0x000fe2000f8e3cff */
[----:B------:R-:W-:Y:S02]  /*1bd0*/  UIADD3 UR16, UPT, UPT, UR16, 0xf180, URZ ;  /* 0x0000f18010107890 */ /* 0x000fe4000fffe0ff */
[----:B------:R-:W-:Y:S01]  /*1be0*/  UIADD3.X UR25, UPT, UPT, URZ, UR27, URZ, UP1, !UPT ;  /* 0x0000001bff197290 */ /* 0x000fe20008ffe4ff */
[----:B-1----:R-:W-:Y:S01]  /*1bf0*/  SHF.L.U32 R2, R0, 0x1f, RZ ;  /* 0x0000001f00027819 */ /* 0x002fe200000006ff */
[----:B------:R-:W-:Y:S02]  /*1c00*/  UIADD3 UR22, UP0, UPT, UR26, 0x180, URZ ;  /* 0x000001801a167890 */ /* 0x000fe4000ff1e0ff */
[----:B------:R-:W-:Y:S01]  /*1c10*/  UIADD3 UR14, UPT, UPT, UR14, 0x1, URZ ;  /* 0x000000010e0e7890 */ /* 0x000fe2000fffe0ff */
[----:B------:R4:W1:Y:S01]  /*1c20*/  SYNCS.PHASECHK.TRANS64.TRYWAIT P0, [UR8+0x18], R2 ;  /* 0x00001802ff0075a7 */ /* 0x0008620008001108 */
[----:B------:R-:W-:Y:S01]  /*1c30*/  UIMAD UR8, UR6, 0x7800, UR4 ;  /* 0x00007800060878a4 */ /* 0x000fe2000f8e0204 */
[----:B------:R-:W-:Y:S01]  /*1c40*/  UMOV UR28, 0x0 ;  /* 0x00000000001c7882 */ /* 0x000fe20000000000 */
[----:B------:R-:W-:Y:S01]  /*1c50*/  UMOV UR29, 0x10000000 ;  /* 0x10000000001d7882 */ /* 0x000fe20000000000 */
[----:B------:R-:W-:Y:S01]  /*1c60*/  UMOV UR19, UR35 ;  /* 0x0000002300137c82 */ /* 0x000fe20008000000 */
[----:B------:R-:W-:Y:S01]  /*1c70*/  UMOV UR20, UR36 ;  /* 0x0000002400147c82 */ /* 0x000fe20008000000 */
[----:B------:R-:W-:Y:S01]  /*1c80*/  UIADD3 UR8, UPT, UPT, UR8, 0x1b180, URZ ;  /* 0x0001b18008087890 */ /* 0x000fe2000fffe0ff */
[----:B------:R4:W-:Y:S01]  /*1c90*/  UTMALDG.3D [UR16], [UR24], desc[UR28] ;  /* 0x00001c10180075b4 */ /* 0x0009e20008011000 */
[----:B------:R-:W-:Y:S01]  /*1ca0*/  UIADD3.X UR23, UPT, UPT, URZ, UR27, URZ, UP0, !UPT ;  /* 0x0000001bff177290 */ /* 0x000fe200087fe4ff */
[----:B------:R-:W-:Y:S01]  /*1cb0*/  UMOV UR12, UR36 ;  /* 0x00000024000c7c82 */ /* 0x000fe20008000000 */
[----:B------:R-:W-:Y:S01]  /*1cc0*/  UMOV UR9, UR17 ;  /* 0x0000001100097c82 */ /* 0x000fe20008000000 */
[----:B------:R-:W-:Y:S01]  /*1cd0*/  UMOV UR10, UR18 ;  /* 0x00000012000a7c82 */ /* 0x000fe20008000000 */
[----:B------:R-:W-:Y:S01]  /*1ce0*/  UISETP.NE.AND UP0, UPT, UR14, UR13, UPT ;  /* 0x0000000d0e00728c */ /* 0x000fe2000bf05270 */
[----:B------:R-:W-:Y:S04]  /*1cf0*/  UMOV UR6, UR7 ;  /* 0x0000000700067c82 */ /* 0x000fe80008000000 */
[----:B------:R4:W-:Y:S04]  /*1d00*/  UTMALDG.3D [UR8], [UR22], desc[UR28] ;  /* 0x00001c08160075b4 */ /* 0x0009e80008011000 */
[----:B------:R-:W-:Y:S05]  /*1d10*/  BRA.U UP0, `(.L_x_31) ;  /* 0xfffffffd005c7547 */ /* 0x000fea000b83ffff */
.L_x_26:
[C---:B---3--:R-:W-:Y:S01]  /*1d20*/  LEA R3, R9.reuse, UR4, 0x3 ;  /* 0x0000000409037c11 */ /* 0x048fe2000f8e18ff */
[----:B------:R-:W-:Y:S01]  /*1d30*/  NOP ;  /* 0x0000000000007918 */ /* 0x000fe20000000000 */
[----:B-1--4-:R-:W-:Y:S02]  /*1d40*/  SHF.L.U32 R2, R12, 0x1f, RZ ;  /* 0x0000001f0c027819 */ /* 0x012fe400000006ff */
[----:B------:R-:W-:Y:S02]  /*1d50*/  LEA R4, R9, UR4, 0x4 ;  /* 0x0000000409047c11 */ /* 0x000fe4000f8e20ff */
[----:B------:R-:W1:Y:S02]  /*1d60*/  SYNCS.PHASECHK.TRANS64.TRYWAIT P0, [R3+URZ+0x50], R2 ;  /* 0x00005002030075a7 */ /* 0x000e6400080011ff */
[----:B-1----:R-:W-:Y:S05]  /*1d70*/  @!P0 BRA `(.L_x_32) ;  /* 0x000000b000508947 */ /* 0x002fea0003800000 */
.L_x_104:
[----:B------:R-:W3:Y:S01]  /*1d80*/  LDS.128 R4, [R4+0xc0] ;  /* 0x0000c00004047984 */ /* 0x000ee20000000c00 */
[----:B--2---:R-:W-:Y:S01]  /*1d90*/  UISETP.GE.AND UP0, UPT, UR15, 0x1, UPT ;  /* 0x000000010f00788c */ /* 0x004fe2000bf06270 */
[----:B------:R-:W-:Y:S01]  /*1da0*/  @!PT LDS RZ, [RZ] ;  /* 0x00000000fffff984 */ /* 0x000fe20000000800 */
[----:B------:R-:W-:Y:S01]  /*1db0*/  @!PT LDS RZ, [RZ] ;  /* 0x00000000fffff984 */ /* 0x000fe20000000800 */
[----:B------:R-:W-:Y:S01]  /*1dc0*/  @!PT LDS RZ, [RZ] ;  /* 0x00000000fffff984 */ /* 0x000fe20000000800 */
[----:B------:R-:W-:Y:S01]  /*1dd0*/  @!PT LDS RZ, [RZ] ;  /* 0x00000000fffff984 */ /* 0x000fe20000000800 */
[----:B------:R2:W-:Y:S06]  /*1de0*/  MEMBAR.ALL.CTA ;  /* 0x0000000000007992 */ /* 0x0005ec0000008000 */
[----:B--2---:R-:W2:Y:S01]  /*1df0*/  FENCE.VIEW.ASYNC.S ;  /* 0x00000000000073c6 */ /* 0x004ea20000000000 */
[----:B---3--:R-:W-:-:S13]  /*1e00*/  LOP3.LUT P0, RZ, R6, 0x1, RZ, 0xc0, !PT ;  /* 0x0000000106ff7812 */ /* 0x008fda000780c0ff */
[----:B--2---:R-:W-:Y:S01]  /*1e10*/  VOTEU.ANY UP1, P0 ;  /* 0x0000000000ff7886 */ /* 0x004fe20000020100 */
[----:B------:R-:W-:-:S13]  /*1e20*/  PLOP3.LUT P0, PT, PT, PT, UP1, 0x80, 0x8 ;  /* 0x000000000008781c */ /* 0x000fda0003f0f018 */
[----:B-1----:R-:W-:Y:S02]  /*1e30*/  @P0 LOP3.LUT R2, R5, 0xffff, RZ, 0xc0, !PT ;  /* 0x0000ffff05020812 */ /* 0x002fe400078ec0ff */
[----:B------:R-:W-:Y:S02]  /*1e40*/  @P0 MOV R8, R4 ;  /* 0x0000000400080202 */ /* 0x000fe40000000f00 */
[----:B------:R-:W-:Y:S01]  /*1e50*/  @P0 R2UR UR8, R2 ;  /* 0x00000000020802ca */ /* 0x000fe200000e0000 */
[----:B------:R-:W-:Y:S01]  /*1e60*/  VIADD R2, R3, 0x60 ;  /* 0x0000006003027836 */ /* 0x000fe20000000000 */
[----:B------:R-:W-:Y:S02]  /*1e70*/  @P0 SHF.R.U32.HI R4, RZ, 0x10, R5 ;  /* 0x00000010ff040819 */ /* 0x000fe40000011605 */
[----:B------:R-:W-:Y:S02]  /*1e80*/  @P0 R2UR UR9, R8 ;  /* 0x00000000080902ca */ /* 0x000fe400000e0000 */
[----:B------:R-:W-:-:S02]  /*1e90*/  PRMT R2, RZ, 0x654, R2 ;  /* 0x00000654ff027816 */ /* 0x000fc40000000002 */
[----:B------:R-:W-:Y:S02]  /*1ea0*/  @P0 R2UR UR6, R4 ;  /* 0x00000000040602ca */ /* 0x000fe400000e0000 */
[----:B------:R1:W-:Y:S03]  /*1eb0*/  SYNCS.ARRIVE.TRANS64.RED.A1T0 RZ, [R2+URZ], RZ ;  /* 0x000000ff02ff79a7 */ /* 0x0003e600081004ff */
[----:B------:R-:W-:-:S04]  /*1ec0*/  @UP1 UMOV UR37, UR8 ;  /* 0x0000000800251c82 */ /* 0x000fc80008000000 */
[----:B------:R-:W-:-:S04]  /*1ed0*/  @UP1 UMOV UR38, UR9 ;  /* 0x0000000900261c82 */ /* 0x000fc80008000000 */
[----:B------:R-:W-:Y:S01]  /*1ee0*/  @UP1 UMOV UR36, UR6 ;  /* 0x0000000600241c82 */ /* 0x000fe20008000000 */
[----:B------:R-:W-:Y:S05]  /*1ef0*/  BRA.U !UP0, `(.L_x_33) ;  /* 0x0000000108d47547 */ /* 0x000fea000b800000 */
[----:B------:R-:W2:Y:S01]  /*1f00*/  LDCU.128 UR28, c[0x0][0xb10] ;  /* 0x00016200ff1c77ac */ /* 0x000ea20008000c00 */
[----:B------:R-:W3:Y:S01]  /*1f10*/  LDCU UR14, c[0x0][0xb20] ;  /* 0x00016400ff0e77ac */ /* 0x000ee20008000800 */
[----:B------:R-:W4:Y:S01]  /*1f20*/  LDCU UR20, c[0x0][0xb0c] ;  /* 0x00016180ff1477ac */ /* 0x000f220008000800 */
[----:B------:R-:W5:Y:S01]  /*1f30*/  LDCU.64 UR10, c[0x0][0xb28] ;  /* 0x00016500ff0a77ac */ /* 0x000f620008000a00 */
[----:B------:R-:W-:Y:S02]  /*1f40*/  UISETP.NE.AND UP3, UPT, UR15, 0x1, UPT ;  /* 0x000000010f00788c */ /* 0x000fe4000bf65270 */
[----:B--2---:R-:W-:Y:S02]  /*1f50*/  UIMAD.WIDE.U32 UR8, UR39, UR31, URZ ;  /* 0x0000001f270872a5 */ /* 0x004fe4000f8e00ff */
[----:B------:R-:W-:Y:S02]  /*1f60*/  UIMAD.WIDE.U32 UR12, UR40, UR28, URZ ;  /* 0x0000001c280c72a5 */ /* 0x000fe4000f8e00ff */
[----:B------:R-:W-:-:S02]  /*1f70*/  UISETP.NE.AND UP0, UPT, UR30, 0x1, UPT ;  /* 0x000000011e00788c */ /* 0x000fc4000bf05270 */
[----:B------:R-:W-:Y:S01]  /*1f80*/  UIMAD.WIDE.U32 UR18, UR37, UR31, URZ ;  /* 0x0000001f251272a5 */ /* 0x000fe2000f8e00ff */
[----:B------:R-:W-:Y:S02]  /*1f90*/  UMOV UR8, UR9 ;  /* 0x0000000900087c82 */ /* 0x000fe40008000000 */
[----:B------:R-:W-:Y:S01]  /*1fa0*/  UMOV UR6, UR13 ;  /* 0x0000000d00067c82 */ /* 0x000fe20008000000 */
[----:B---3--:R-:W-:Y:S02]  /*1fb0*/  USHF.R.U32.HI UR8, URZ, UR14, UR8 ;  /* 0x0000000eff087299 */ /* 0x008fe40008011608 */
[----:B----4-:R-:W-:Y:S02]  /*1fc0*/  UISETP.NE.AND UP2, UPT, UR20, 0x1, UPT ;  /* 0x000000011400788c */ /* 0x010fe4000bf45270 */
[----:B------:R-:W-:Y:S02]  /*1fd0*/  USHF.R.U32.HI UR6, URZ, UR29, UR6 ;  /* 0x0000001dff067299 */ /* 0x000fe40008011606 */
[----:B------:R-:W-:-:S02]  /*1fe0*/  USEL UR8, UR39, UR8, !UP0 ;  /* 0x0000000827087287 */ /* 0x000fc4000c000000 */
[----:B------:R-:W-:Y:S02]  /*1ff0*/  USEL UR9, UR40, UR6, !UP2 ;  /* 0x0000000628097287 */ /* 0x000fe4000d000000 */
[----:B-----5:R-:W-:Y:S01]  /*2000*/  UIMAD.WIDE.U32 UR12, UR8, UR10, URZ ;  /* 0x0000000a080c72a5 */ /* 0x020fe2000f8e00ff */
[----:B------:R-:W-:Y:S01]  /*2010*/  UMOV UR6, UR19 ;  /* 0x0000001300067c82 */ /* 0x000fe20008000000 */
[----:B------:R-:W-:Y:S02]  /*2020*/  UIMAD.WIDE.U32 UR16, UR38, UR28, URZ ;  /* 0x0000001c261072a5 */ /* 0x000fe4000f8e00ff */
[----:B------:R-:W-:-:S03]  /*2030*/  UIMAD.WIDE.U32 UR18, UR9, UR10, URZ ;  /* 0x0000000a091272a5 */ /* 0x000fc6000f8e00ff */
[----:B------:R-:W-:Y:S01]  /*2040*/  UMOV UR12, UR13 ;  /* 0x0000000d000c7c82 */ /* 0x000fe20008000000 */
[----:B------:R-:W-:Y:S02]  /*2050*/  USHF.R.U32.HI UR6, URZ, UR14, UR6 ;  /* 0x0000000eff067299 */ /* 0x000fe40008011606 */
[----:B------:R-:W-:Y:S01]  /*2060*/  @UP3 USHF.R.U32.HI UR8, URZ, UR11, UR12 ;  /* 0x0000000bff083299 */ /* 0x000fe2000801160c */
[----:B------:R-:W-:Y:S01]  /*2070*/  UMOV UR16, UR17 ;  /* 0x0000001100107c82 */ /* 0x000fe20008000000 */
[----:B------:R-:W-:Y:S01]  /*2080*/  UMOV UR18, UR19 ;  /* 0x0000001300127c82 */ /* 0x000fe20008000000 */
[----:B------:R-:W-:Y:S02]  /*2090*/  USHF.R.U32.HI UR29, URZ, UR29, UR16 ;  /* 0x0000001dff1d7299 */ /* 0x000fe40008011610 */
[----:B------:R-:W-:Y:S02]  /*20a0*/  USEL UR6, UR37, UR6, !UP0 ;  /* 0x0000000625067287 */ /* 0x000fe4000c000000 */
[----:B------:R-:W-:-:S02]  /*20b0*/  @UP3 USHF.R.U32.HI UR9, URZ, UR11, UR18 ;  /* 0x0000000bff093299 */ /* 0x000fc40008011612 */
[----:B------:R-:W-:Y:S02]  /*20c0*/  UIMAD UR12, UR15, UR8, URZ ;  /* 0x000000080f0c72a4 */ /* 0x000fe4000f8e02ff */
[----:B------:R-:W-:Y:S02]  /*20d0*/  USEL UR8, UR38, UR29, !UP2 ;  /* 0x0000001d26087287 */ /* 0x000fe4000d000000 */
[----:B------:R-:W-:Y:S02]  /*20e0*/  UIMAD UR14, UR15, UR9, URZ ;  /* 0x000000090f0e72a4 */ /* 0x000fe4000f8e02ff */
[----:B------:R-:W-:Y:S02]  /*20f0*/  UISETP.GE.AND UP0, UPT, UR6, UR12, UPT ;  /* 0x0000000c0600728c */ /* 0x000fe4000bf06270 */
[----:B------:R-:W-:Y:S02]  /*2100*/  UIMAD.WIDE.U32 UR12, UR6, UR10, URZ ;  /* 0x0000000a060c72a5 */ /* 0x000fe4000f8e00ff */
[----:B------:R-:W-:-:S02]  /*2110*/  UISETP.GE.OR UP0, UPT, UR8, UR14, UP0 ;  /* 0x0000000e0800728c */ /* 0x000fc40008706670 */
        /* <DEDUP_REMOVED lines=19> */
.L_x_33:
[----:B------:R-:W2:Y:S02]  /*2250*/  LDCU UR6, c[0x0][0xb30] ;  /* 0x00016600ff0677ac */ /* 0x000ea40008000800 */
[----:B--2---:R-:W-:-:S09]  /*2260*/  UISETP.NE.AND UP0, UPT, UR6, 0x1, UPT ;  /* 0x000000010600788c */ /* 0x004fd2000bf05270 */
[----:B------:R-:W-:Y:S05]  /*2270*/  BRA.U UP0, `(.L_x_34) ;  /* 0x0000000100447547 */ /* 0x000fea000b800000 */
        /* <DEDUP_REMOVED lines=17> */
.L_x_34:
[----:B-1----:R-:W2:Y:S04]  /*2390*/  LDL R2, [R1+0x108] ;  /* 0x0001080001027983 */ /* 0x002ea80000100800 */
[----:B------:R-:W3:Y:S01]  /*23a0*/  LDL R3, [R1+0x10c] ;  /* 0x00010c0001037983 */ /* 0x000ee20000100800 */
[----:B------:R-:W-:Y:S02]  /*23b0*/  PLOP3.LUT P1, PT, PT, PT, PT, 0x80, 0x8 ;  /* 0x000000000008781c */ /* 0x000fe40003f2f070 */
[----:B--2---:R-:W-:Y:S01]  /*23c0*/  R2UR UR6, R2 ;  /* 0x00000000020672ca */ /* 0x004fe200000e0000 */
[----:B------:R-:W-:Y:S01]  /*23d0*/  VIADD R2, R9, 0x1 ;  /* 0x0000000109027836 */ /* 0x000fe20000000000 */
[----:B---3--:R-:W-:-:S04]  /*23e0*/  R2UR UR8, R3 ;  /* 0x00000000030872ca */ /* 0x008fc800000e0000 */
[----:B------:R-:W-:-:S04]  /*23f0*/  ISETP.NE.AND P0, PT, R2, 0x2, PT ;  /* 0x000000020200780c */ /* 0x000fc80003f05270 */
[----:B------:R-:W-:Y:S02]  /*2400*/  SEL R3, RZ, 0x1, P0 ;  /* 0x00000001ff037807 */ /* 0x000fe40000000000 */
[----:B------:R-:W-:Y:S02]  /*2410*/  SEL R9, R2, RZ, P0 ;  /* 0x000000ff02097207 */ /* 0x000fe40000000000 */
[----:B------:R-:W-:Y:S01]  /*2420*/  LOP3.LUT R12, R12, R3, RZ, 0x3c, !PT ;  /* 0x000000030c0c7212 */ /* 0x000fe200078e3cff */
[----:B------:R-:W-:Y:S02]  /*2430*/  UIADD3 UR47, UPT, UPT, UR37, UR6, URZ ;  /* 0x00000006252f7290 */ /* 0x000fe4000fffe0ff */
[----:B------:R-:W-:Y:S01]  /*2440*/  UIADD3 UR46, UPT, UPT, UR38, UR8, URZ ;  /* 0x00000008262e7290 */ /* 0x000fe2000fffe0ff */
[----:B------:R-:W-:Y:S11]  /*2450*/  BRA.U UP1, `(.L_x_35) ;  /* 0xfffffff1015c7547 */ /* 0x000ff6000b83ffff */
[----:B------:R-:W-:Y:S01]  /*2460*/  UIADD3 UR6, UPT, UPT, UR4, 0x18, URZ ;  /* 0x0000001804067890 */ /* 0x000fe2000fffe0ff */
[----:B------:R-:W-:-:S03]  /*2470*/  SHF.L.U32 R2, R0, 0x1f, RZ ;  /* 0x0000001f00027819 */ /* 0x000fc600000006ff */
[----:B------:R-:W-:-:S09]  /*2480*/  ULEA UR4, UR7, UR6, 0x3 ;  /* 0x0000000607047291 */ /* 0x000fd2000f8e18ff */
[----:B------:R-:W1:Y:S02]  /*2490*/  SYNCS.PHASECHK.TRANS64.TRYWAIT P0, [UR4], R2 ;  /* 0x00000002ff0075a7 */ /* 0x000e640008001104 */
[----:B-1----:R-:W-:Y:S05]  /*24a0*/  @!P0 BRA `(.L_x_36) ;  /* 0x000000a800988947 */ /* 0x002fea0003800000 */
.L_x_106:
[----:B------:R-:W-:-:S04]  /*24b0*/  UIADD3 UR4, UPT, UPT, UR7, 0x1, URZ ;  /* 0x0000000107047890 */ /* 0x000fc8000fffe0ff */
[----:B------:R-:W-:-:S04]  /*24c0*/  UISETP.NE.AND UP0, UPT, UR4, 0x3, UPT ;  /* 0x000000030400788c */ /* 0x000fc8000bf05270 */
[----:B------:R-:W-:Y:S02]  /*24d0*/  USEL UR7, URZ, 0x1, UP0 ;  /* 0x00000001ff077887 */ /* 0x000fe40008000000 */
[----:B------:R-:W-:-:S04]  /*24e0*/  USEL UR4, UR4, URZ, UP0 ;  /* 0x000000ff04047287 */ /* 0x000fc80008000000 */
[----:B------:R-:W-:Y:S01]  /*24f0*/  ULEA UR5, UR4, UR6, 0x3 ;  /* 0x0000000604057291 */ /* 0x000fe2000f8e18ff */
[----:B------:R-:W-:-:S04]  /*2500*/  LOP3.LUT R0, R0, UR7, RZ, 0x3c, !PT ;  /* 0x0000000700007c12 */ /* 0x000fc8000f8e3cff */
[----:B-1----:R-:W-:-:S04]  /*2510*/  SHF.L.U32 R2, R0, 0x1f, RZ ;  /* 0x0000001f00027819 */ /* 0x002fc800000006ff */
[----:B------:R-:W1:Y:S02]  /*2520*/  SYNCS.PHASECHK.TRANS64.TRYWAIT P0, [UR5], R2 ;  /* 0x00000002ff0075a7 */ /* 0x000e640008001105 */
[----:B-1----:R-:W-:Y:S05]  /*2530*/  @!P0 BRA `(.L_x_37) ;  /* 0x000000a8008c8947 */ /* 0x002fea0003800000 */
.L_x_108:
[----:B------:R-:W-:-:S04]  /*2540*/  UIADD3 UR4, UPT, UPT, UR4, 0x1, URZ ;  /* 0x0000000104047890 */ /* 0x000fc8000fffe0ff */
[----:B------:R-:W-:-:S04]  /*2550*/  UISETP.NE.AND UP0, UPT, UR4, 0x3, UPT ;  /* 0x000000030400788c */ /* 0x000fc8000bf05270 */
[----:B------:R-:W-:Y:S02]  /*2560*/  USEL UR5, URZ, 0x1, UP0 ;  /* 0x00000001ff057887 */ /* 0x000fe40008000000 */
[----:B------:R-:W-:-:S04]  /*2570*/  USEL UR4, UR4, URZ, UP0 ;  /* 0x000000ff04047287 */ /* 0x000fc80008000000 */
[----:B------:R-:W-:Y:S01]  /*2580*/  ULEA UR4, UR4, UR6, 0x3 ;  /* 0x0000000604047291 */ /* 0x000fe2000f8e18ff */
[----:B-1----:R-:W-:-:S04]  /*2590*/  LOP3.LUT R2, R0, UR5, RZ, 0x3c, !PT ;  /* 0x0000000500027c12 */ /* 0x002fc8000f8e3cff */
[----:B------:R-:W-:Y:S01]  /*25a0*/  SHF.L.U32 R2, R2, 0x1f, RZ ;  /* 0x0000001f02027819 */ /* 0x000fe200000006ff */
[----:B------:R-:W-:-:S07]  /*25b0*/  IMAD.U32 R0, RZ, RZ, UR4 ;  /* 0x00000004ff007e24 */ /* 0x000fce000f8e00ff */
.L_x_38:
[----:B-1----:R1:W2:Y:S02]  /*25c0*/  SYNCS.PHASECHK.TRANS64.TRYWAIT P0, [R0+URZ], R2 ;  /* 0x00000002000075a7 */ /* 0x0022a400080011ff */
[----:B--2---:R-:W-:Y:S05]  /*25d0*/  @!P0 NANOSLEEP.SYNCS 0x989680 ;  /* 0x009896800000895d */ /* 0x004fea0003900000 */
[----:B------:R-:W2:Y:S02]  /*25e0*/  @!P0 SYNCS.PHASECHK.TRANS64 P0, [R0+URZ], R2 ;  /* 0x00000002000085a7 */ /* 0x000ea400080010ff */
[----:B--2---:R-:W-:Y:S05]  /*25f0*/  @P0 EXIT ;  /* 0x000000000000094d */ /* 0x004fea0003800000 */
[----:B------:R-:W-:Y:S05]  /*2600*/  BRA `(.L_x_38) ;  /* 0xfffffffc00ec7947 */ /* 0x000fea000383ffff */
.L_x_17:
[----:B------:R-:W-:-:S04]  /*2610*/  UISETP.NE.AND UP0, UPT, UR5, URZ, UPT ;  /* 0x000000ff0500728c */ /* 0x000fc8000bf05270 */
[----:B------:R-:W-:-:S09]  /*2620*/  UISETP.NE.OR UP0, UPT, UR22, 0x1, UP0 ;  /* 0x000000011600788c */ /* 0x000fd20008705670 */
[----:B------:R-:W-:Y:S05]  /*2630*/  BRA.U UP0, `(.L_x_39) ;  /* 0x0000000500507547 */ /* 0x000fea000b800000 */
[----:B------:R-:W-:Y:S01]  /*2640*/  HFMA2 R9, -RZ, RZ, 0, 0 ;  /* 0x00000000ff097431 */ /* 0x000fe200000001ff */
[----:B------:R-:W-:Y:S01]  /*2650*/  UMOV UR6, 0x400 ;  /* 0x0000040000067882 */ /* 0x000fe20000000000 */
[----:B------:R-:W-:Y:S01]  /*2660*/  ISETP.NE.AND P2, PT, R14, RZ, PT ;  /* 0x000000ff0e00720c */ /* 0x000fe20003f45270 */
[----:B------:R-:W-:Y:S01]  /*2670*/  IMAD.MOV.U32 R10, RZ, RZ, 0x1 ;  /* 0x00000001ff0a7424 */ /* 0x000fe200078e00ff */
[----:B------:R-:W-:Y:S01]  /*2680*/  MOV R4, RZ ;  /* 0x000000ff00047202 */ /* 0x000fe20000000f00 */
[----:B------:R-:W-:Y:S01]  /*2690*/  IMAD.MOV.U32 R12, RZ, RZ, RZ ;  /* 0x000000ffff0c7224 */ /* 0x000fe200078e00ff */
[----:B------:R-:W-:Y:S01]  /*26a0*/  ULEA UR6, UR5, UR6, 0x18 ;  /* 0x0000000605067291 */ /* 0x000fe2000f8ec0ff */
[----:B------:R-:W-:Y:S02]  /*26b0*/  IMAD.MOV.U32 R11, RZ, RZ, RZ ;  /* 0x000000ffff0b7224 */ /* 0x000fe400078e00ff */
[----:B------:R-:W-:-:S09]  /*26c0*/  UMOV UR5, URZ ;  /* 0x000000ff00057c82 */ /* 0x000fd20008000000 */
.L_x_43:
[----:B-1----:R-:W-:Y:S02]  /*26d0*/  LEA R0, R4, UR6, 0x3 ;  /* 0x0000000604007c11 */ /* 0x002fe4000f8e18ff */
[----:B------:R-:W-:-:S03]  /*26e0*/  SHF.L.U32 R2, R11, 0x1f, RZ ;  /* 0x0000001f0b027819 */ /* 0x000fc600000006ff */
[----:B------:R-:W-:Y:S01]  /*26f0*/  VIADD R3, R0, 0xa0 ;  /* 0x000000a000037836 */ /* 0x000fe20000000000 */
[----:B------:R-:W1:Y:S02]  /*2700*/  SYNCS.PHASECHK.TRANS64.TRYWAIT P0, [R0+URZ+0x90], R2 ;  /* 0x00009002000075a7 */ /* 0x000e6400080011ff */
[----:B-1----:R-:W-:Y:S05]  /*2710*/  @!P0 BRA `(.L_x_40) ;  /* 0x000000a8002c8947 */ /* 0x002fea0003800000 */
.L_x_109:
[----:B------:R-:W-:Y:S01]  /*2720*/  ULEA UR4, UR5, UR6, 0x3 ;  /* 0x0000000605047291 */ /* 0x000fe2000f8e18ff */
[----:B-1----:R-:W-:Y:S01]  /*2730*/  PRMT R0, RZ, 0x654, R3 ;  /* 0x00000654ff007816 */ /* 0x002fe20000000003 */
[----:B------:R-:W-:Y:S01]  /*2740*/  @!P2 IMAD.MOV.U32 R5, RZ, RZ, 0x10 ;  /* 0x00000010ff05a424 */ /* 0x000fe200078e00ff */
[----:B------:R-:W-:Y:S01]  /*2750*/  SHF.L.U32 R2, R10, 0x1f, RZ ;  /* 0x0000001f0a027819 */ /* 0x000fe200000006ff */
[----:B------:R-:W-:Y:S01]  /*2760*/  UIADD3 UR7, UPT, UPT, UR4, 0x50, URZ ;  /* 0x0000005004077890 */ /* 0x000fe2000fffe0ff */
[----:B------:R1:W-:Y:S04]  /*2770*/  SYNCS.ARRIVE.TRANS64.RED.A1T0 RZ, [R0+URZ], RZ ;  /* 0x000000ff00ff79a7 */ /* 0x0003e800081004ff */
[----:B------:R-:W3:Y:S01]  /*2780*/  SYNCS.PHASECHK.TRANS64.TRYWAIT P0, [UR4+0x60], R2 ;  /* 0x00006002ff0075a7 */ /* 0x000ee20008001104 */
[----:B-1----:R-:W-:-:S05]  /*2790*/  IMAD.U32 R0, RZ, RZ, UR7 ;  /* 0x00000007ff007e24 */ /* 0x002fca000f8e00ff */
[----:B------:R-:W-:Y:S01]  /*27a0*/  PRMT R0, R14, 0x654, R0 ;  /* 0x000006540e007816 */ /* 0x000fe20000000000 */
[----:B---3--:R-:W-:Y:S06]  /*27b0*/  @!P0 BRA `(.L_x_41) ;  /* 0x000000a800188947 */ /* 0x008fec0003800000 */
.L_x_111:
[----:B------:R-:W-:Y:S01]  /*27c0*/  ULEA UR8, UR5, UR6, 0x4 ;  /* 0x0000000605087291 */ /* 0x000fe2000f8e20ff */
[----:B------:R-:W-:Y:S01]  /*27d0*/  SEL R13, R0, R13, !P2 ;  /* 0x0000000d000d7207 */ /* 0x000fe20005000000 */
[----:B------:R-:W-:Y:S01]  /*27e0*/  UIADD3 UR9, UPT, UPT, UR4, 0x50, URZ ;  /* 0x0000005004097890 */ /* 0x000fe2000fffe0ff */
[----:B------:R-:W-:Y:S01]  /*27f0*/  LEA R0, R9, UR6, 0x3 ;  /* 0x0000000609007c11 */ /* 0x000fe2000f8e18ff */
[----:B------:R-:W-:Y:S01]  /*2800*/  UIADD3 UR8, UPT, UPT, UR8, 0xc0, URZ ;  /* 0x000000c008087890 */ /* 0x000fe2000fffe0ff */
[----:B-1----:R-:W-:Y:S01]  /*2810*/  SHF.L.U32 R2, R12, 0x1f, RZ ;  /* 0x0000001f0c027819 */ /* 0x002fe200000006ff */
[----:B------:R1:W-:Y:S01]  /*2820*/  @!P2 SYNCS.ARRIVE.TRANS64.RED RZ, [R13+URZ], R5 ;  /* 0x000000050dffa9a7 */ /* 0x0003e200080004ff */
[----:B------:R-:W-:Y:S01]  /*2830*/  UIADD3 UR4, UPT, UPT, UR5, 0x1, URZ ;  /* 0x0000000105047890 */ /* 0x000fe2000fffe0ff */
[----:B------:R-:W-:-:S03]  /*2840*/  VIADD R8, R4, 0x1 ;  /* 0x0000000104087836 */ /* 0x000fc60000000000 */
[----:B------:R-:W-:Y:S02]  /*2850*/  UISETP.NE.AND UP0, UPT, UR4, 0x2, UPT ;  /* 0x000000020400788c */ /* 0x000fe4000bf05270 */
[----:B------:R-:W-:Y:S06]  /*2860*/  UGETNEXTWORKID.BROADCAST [UR8], [UR9] ;  /* 0x00000000080073ca */ /* 0x000fec0008000100 */
[----:B------:R-:W-:Y:S01]  /*2870*/  USEL UR7, URZ, 0x1, UP0 ;  /* 0x00000001ff077887 */ /* 0x000fe20008000000 */
[----:B------:R-:W-:Y:S01]  /*2880*/  ISETP.NE.AND P0, PT, R8, 0x2, PT ;  /* 0x000000020800780c */ /* 0x000fe20003f05270 */
[----:B------:R-:W-:Y:S01]  /*2890*/  USEL UR5, UR4, URZ, UP0 ;  /* 0x000000ff04057287 */ /* 0x000fe20008000000 */
[----:B------:R-:W3:Y:S03]  /*28a0*/  SYNCS.PHASECHK.TRANS64.TRYWAIT P1, [R0+URZ+0x50], R2 ;  /* 0x00005002000075a7 */ /* 0x000ee600080211ff */
[----:B------:R-:W-:Y:S01]  /*28b0*/  LOP3.LUT R10, R10, UR7, RZ, 0x3c, !PT ;  /* 0x000000070a0a7c12 */ /* 0x000fe2000f8e3cff */
[----:B-1-3--:R-:W-:Y:S07]  /*28c0*/  @!P1 BRA `(.L_x_42) ;  /* 0x000000a400ec9947 */ /* 0x00afee0003800000 */
.L_x_112:
[----:B-1----:R-:W-:Y:S01]  /*28d0*/  LEA R2, R9, UR6, 0x4 ;  /* 0x0000000609027c11 */ /* 0x002fe2000f8e20ff */
[----:B------:R-:W-:-:S04]  /*28e0*/  VIADD R0, R0, 0x60 ;  /* 0x0000006000007836 */ /* 0x000fc80000000000 */
[----:B------:R1:W3:Y:S01]  /*28f0*/  LDS.128 R4, [R2+0xc0] ;  /* 0x0000c00002047984 */ /* 0x0002e20000000c00 */
[----:B------:R-:W-:Y:S01]  /*2900*/  PRMT R0, RZ, 0x654, R0 ;  /* 0x00000654ff007816 */ /* 0x000fe20000000000 */
[----:B------:R-:W-:Y:S01]  /*2910*/  @!PT LDS RZ, [RZ] ;  /* 0x00000000fffff984 */ /* 0x000fe20000000800 */
[----:B------:R-:W-:Y:S01]  /*2920*/  @!PT LDS RZ, [RZ] ;  /* 0x00000000fffff984 */ /* 0x000fe20000000800 */
[----:B------:R-:W-:Y:S01]  /*2930*/  @!PT LDS RZ, [RZ] ;  /* 0x00000000fffff984 */ /* 0x000fe20000000800 */
[----:B------:R-:W-:Y:S01]  /*2940*/  @!PT LDS RZ, [RZ] ;  /* 0x00000000fffff984 */ /* 0x000fe20000000800 */
[----:B------:R4:W-:Y:S06]  /*2950*/  MEMBAR.ALL.CTA ;  /* 0x0000000000007992 */ /* 0x0009ec0000008000 */
[----:B----4-:R-:W4:Y:S01]  /*2960*/  FENCE.VIEW.ASYNC.S ;  /* 0x00000000000073c6 */ /* 0x010f220000000000 */
[----:B-1----:R-:W-:-:S04]  /*2970*/  SEL R2, RZ, 0x1, P0 ;  /* 0x00000001ff027807 */ /* 0x002fc80000000000 */
[----:B------:R-:W-:Y:S01]  /*2980*/  LOP3.LUT R11, R11, R2, RZ, 0x3c, !PT ;  /* 0x000000020b0b7212 */ /* 0x000fe200078e3cff */
[----:B----4-:R1:W-:Y:S01]  /*2990*/  SYNCS.ARRIVE.TRANS64.RED.A1T0 RZ, [R0+URZ], RZ ;  /* 0x000000ff00ff79a7 */ /* 0x0103e200081004ff */
[----:B---3--:R-:W-:Y:S02]  /*29a0*/  LOP3.LUT P3, RZ, R6, 0x1, RZ, 0xc0, !PT ;  /* 0x0000000106ff7812 */ /* 0x008fe4000786c0ff */
[----:B------:R-:W-:Y:S01]  /*29b0*/  SEL R4, R8, RZ, P0 ;  /* 0x000000ff08047207 */ /* 0x000fe20000000000 */
[----:B-1----:R-:W-:-:S05]  /*29c0*/  VIADD R0, R9, 0x1 ;  /* 0x0000000109007836 */ /* 0x002fca0000000000 */
[----:B------:R-:W-:-:S04]  /*29d0*/  ISETP.NE.AND P1, PT, R0, 0x2, PT ;  /* 0x000000020000780c */ /* 0x000fc80003f25270 */
[----:B------:R-:W-:Y:S02]  /*29e0*/  SEL R3, RZ, 0x1, P1 ;  /* 0x00000001ff037807 */ /* 0x000fe40000800000 */
[----:B------:R-:W-:Y:S02]  /*29f0*/  SEL R9, R0, RZ, P1 ;  /* 0x000000ff00097207 */ /* 0x000fe40000800000 */
[----:B------:R-:W-:Y:S01]  /*2a00*/  LOP3.LUT R12, R12, R3, RZ, 0x3c, !PT ;  /* 0x000000030c0c7212 */ /* 0x000fe200078e3cff */
[----:B------:R-:W-:Y:S06]  /*2a10*/  @P3 BRA `(.L_x_43) ;  /* 0xfffffffc002c3947 */ /* 0x000fec000383ffff */
[----:B------:R-:W-:Y:S01]  /*2a20*/  ULEA UR4, UR5, UR6, 0x3 ;  /* 0x0000000605047291 */ /* 0x000fe2000f8e18ff */
[----:B------:R-:W-:-:S08]  /*2a30*/  SHF.L.U32 R0, R10, 0x1f, RZ ;  /* 0x0000001f0a007819 */ /* 0x000fd000000006ff */
[----:B------:R-:W1:Y:S02]  /*2a40*/  SYNCS.PHASECHK.TRANS64 P0, [UR4+0x60], R0 ;  /* 0x00006000ff0075a7 */ /* 0x000e640008001004 */
[----:B-1----:R-:W-:Y:S05]  /*2a50*/  @P0 BRA `(.L_x_44) ;  /* 0x0000000000080947 */ /* 0x002fea0003800000 */
[----:B------:R-:W1:Y:S02]  /*2a60*/  SYNCS.PHASECHK.TRANS64.TRYWAIT P0, [UR4+0x60], R0 ;  /* 0x00006000ff0075a7 */ /* 0x000e640008001104 */
[----:B-1----:R-:W-:Y:S05]  /*2a70*/  @!P0 BRA `(.L_x_45) ;  /* 0x000000a400948947 */ /* 0x002fea0003800000 */
.L_x_44:
[----:B------:R-:W-:-:S04]  /*2a80*/  UIADD3 UR7, UPT, UPT, UR5, 0x1, URZ ;  /* 0x0000000105077890 */ /* 0x000fc8000fffe0ff */
[----:B------:R-:W-:-:S04]  /*2a90*/  UISETP.NE.AND UP0, UPT, UR7, 0x2, UPT ;  /* 0x000000020700788c */ /* 0x000fc8000bf05270 */
[----:B------:R-:W-:Y:S02]  /*2aa0*/  USEL UR8, URZ, 0x1, UP0 ;  /* 0x00000001ff087887 */ /* 0x000fe40008000000 */
[----:B------:R-:W-:-:S04]  /*2ab0*/  USEL UR7, UR7, URZ, UP0 ;  /* 0x000000ff07077287 */ /* 0x000fc80008000000 */
[----:B------:R-:W-:Y:S01]  /*2ac0*/  ULEA UR7, UR7, UR6, 0x3 ;  /* 0x0000000607077291 */ /* 0x000fe2000f8e18ff */
[----:B-1----:R-:W-:-:S04]  /*2ad0*/  LOP3.LUT R2, R10, UR8, RZ, 0x3c, !PT ;  /* 0x000000080a027c12 */ /* 0x002fc8000f8e3cff */
[----:B------:R-:W-:-:S04]  /*2ae0*/  SHF.L.U32 R0, R2, 0x1f, RZ ;  /* 0x0000001f02007819 */ /* 0x000fc800000006ff */
[----:B------:R-:W1:Y:S02]  /*2af0*/  SYNCS.PHASECHK.TRANS64 P0, [UR7+0x60], R0 ;  /* 0x00006000ff0075a7 */ /* 0x000e640008001007 */
[----:B-12---:R-:W-:Y:S05]  /*2b00*/  @P0 EXIT ;  /* 0x000000000000094d */ /* 0x006fea0003800000 */
[----:B------:R-:W-:Y:S02]  /*2b10*/  SHF.L.U32 R2, R2, 0x1f, RZ ;  /* 0x0000001f02027819 */ /* 0x000fe400000006ff */
[----:B------:R-:W-:-:S07]  /*2b20*/  MOV R0, UR7 ;  /* 0x0000000700007c02 */ /* 0x000fce0008000f00 */
.L_x_46:
[----:B-1----:R1:W2:Y:S02]  /*2b30*/  SYNCS.PHASECHK.TRANS64.TRYWAIT P0, [R0+URZ+0x60], R2 ;  /* 0x00006002000075a7 */ /* 0x0022a400080011ff */
[----:B--2---:R-:W-:Y:S05]  /*2b40*/  @!P0 NANOSLEEP.SYNCS 0x989680 ;  /* 0x009896800000895d */ /* 0x004fea0003900000 */
[----:B------:R-:W2:Y:S02]  /*2b50*/  @!P0 SYNCS.PHASECHK.TRANS64 P0, [R0+URZ+0x60], R2 ;  /* 0x00006002000085a7 */ /* 0x000ea400080010ff */
[----:B--2---:R-:W-:Y:S05]  /*2b60*/  @P0 EXIT ;  /* 0x000000000000094d */ /* 0x004fea0003800000 */
[----:B------:R-:W-:Y:S05]  /*2b70*/  BRA `(.L_x_46) ;  /* 0xfffffffc00ec7947 */ /* 0x000fea000383ffff */
.L_x_39:
[----:B------:R-:W-:-:S09]  /*2b80*/  UISETP.NE.AND UP0, UPT, UR22, URZ, UPT ;  /* 0x000000ff1600728c */ /* 0x000fd2000bf05270 */
[----:B------:R-:W-:Y:S05]  /*2b90*/  BRA.U UP0, `(.L_x_47) ;  /* 0x0000000d00707547 */ /* 0x000fea000b800000 */
[----:B------:R-:W-:Y:S01]  /*2ba0*/  UMOV UR4, 0x40 ;  /* 0x0000004000047882 */ /* 0x000fe20000000000 */
[----:B------:R-:W-:Y:S01]  /*2bb0*/  NOP ;  /* 0x0000000000007918 */ /* 0x000fe20000000000 */
[----:B------:R-:W-:-:S03]  /*2bc0*/  ULEA UR6, UR5, UR4, 0x18 ;  /* 0x0000000405067291 */ /* 0x000fc6000f8ec0ff */
[----:B------:R-:W-:Y:S02]  /*2bd0*/  UMOV UR4, 0x400 ;  /* 0x0000040000047882 */ /* 0x000fe40000000000 */
[----:B------:R-:W-:-:S04]  /*2be0*/  ULEA UR5, UR5, UR4, 0x18 ;  /* 0x0000000405057291 */ /* 0x000fc8000f8ec0ff */
[----:B-1----:R-:W1:Y:S02]  /*2bf0*/  LDS.U8 R0, [UR6+0x1c] ;  /* 0x00001c06ff007984 */ /* 0x002e640008000000 */
[----:B-1----:R-:W-:-:S13]  /*2c00*/  ISETP.NE.AND P0, PT, R0, RZ, PT ;  /* 0x000000ff0000720c */ /* 0x002fda0003f05270 */
[----:B------:R-:W-:Y:S05]  /*2c10*/  @P0 BRA `(.L_x_48) ;  /* 0x0000000000580947 */ /* 0x000fea0003800000 */
[----:B------:R-:W-:-:S13]  /*2c20*/  ELECT P0, URZ, PT ;  /* 0x0000000000ff782f */ /* 0x000fda0003800000 */
[----:B------:R-:W-:Y:S05]  /*2c30*/  @!P0 BRA `(.L_x_49) ;  /* 0x0000000000608947 */ /* 0x000fea0003800000 */
[----:B------:R-:W-:Y:S01]  /*2c40*/  UMOV UR4, 0x10 ;  /* 0x0000001000047882 */ /* 0x000fe20000000000 */
[----:B------:R-:W-:Y:S01]  /*2c50*/  HFMA2 R2, -RZ, RZ, 0, 5.9604644775390625e-08 ;  /* 0x00000001ff027431 */ /* 0x000fe200000001ff */
[----:B------:R-:W-:-:S03]  /*2c60*/  MOV R3, 0xffff ;  /* 0x0000ffff00037802 */ /* 0x000fc60000000f00 */
[----:B------:R-:W-:Y:S04]  /*2c70*/  DEPBAR.LE SB1, 0x36 ;  /* 0x00009d800000791a */ /* 0x000fe80000000000 */
[----:B------:R-:W1:Y:S02]  /*2c80*/  UTCATOMSWS.FIND_AND_SET.ALIGN UP0, UR4, UR4 ;  /* 0x00000004000475e3 */ /* 0x000e640008000800 */
[----:B-1----:R-:W-:Y:S01]  /*2c90*/  MOV R0, UR4 ;  /* 0x0000000400007c02 */ /* 0x002fe20008000f00 */
[----:B------:R-:W-:Y:S06]  /*2ca0*/  BRA.U UP0, `(.L_x_50) ;  /* 0x0000000100187547 */ /* 0x000fec000b800000 */
.L_x_51:
[----:B------:R-:W-:Y:S05]  /*2cb0*/  NANOSLEEP 0x64 ;  /* 0x000000640000795d */ /* 0x000fea0003800000 */
[----:B------:R-:W-:-:S05]  /*2cc0*/  UMOV UR4, 0x10 ;  /* 0x0000001000047882 */ /* 0x000fca0000000000 */
[----:B------:R-:W-:Y:S04]  /*2cd0*/  DEPBAR.LE SB1, 0x36 ;  /* 0x00009d800000791a */ /* 0x000fe80000000000 */
[----:B------:R-:W1:Y:S02]  /*2ce0*/  UTCATOMSWS.FIND_AND_SET.ALIGN UP0, UR4, UR4 ;  /* 0x00000004000475e3 */ /* 0x000e640008000800 */
[----:B-1----:R-:W-:Y:S01]  /*2cf0*/  MOV R0, UR4 ;  /* 0x0000000400007c02 */ /* 0x002fe20008000f00 */
[----:B------:R-:W-:Y:S05]  /*2d00*/  BRA.U !UP0, `(.L_x_51) ;  /* 0xfffffffd08e87547 */ /* 0x000fea000b83ffff */
.L_x_50:
[-C--:B------:R-:W-:Y:S02]  /*2d10*/  SHF.L.U32 R3, R3, R0.reuse, RZ ;  /* 0x0000000003037219 */ /* 0x080fe400000006ff */
[----:B------:R-:W-:Y:S01]  /*2d20*/  SHF.L.U32 R2, R2, R0, RZ ;  /* 0x0000000002027219 */ /* 0x000fe200000006ff */
[----:B------:R-:W-:Y:S02]  /*2d30*/  IMAD.SHL.U32 R0, R0, 0x20, RZ ;  /* 0x0000002000007824 */ /* 0x000fe400078e00ff */
[----:B------:R1:W-:Y:S04]  /*2d40*/  ATOMS.OR RZ, [UR6+0x14], R3 ;  /* 0x00001403ffff798c */ /* 0x0003e8000b000006 */
[----:B------:R1:W-:Y:S04]  /*2d50*/  ATOMS.OR RZ, [UR6+0x18], R2 ;  /* 0x00001802ffff798c */ /* 0x0003e8000b000006 */
[----:B------:R1:W-:Y:S01]  /*2d60*/  STS [UR5+0xe0], R0 ;  /* 0x0000e000ff007988 */ /* 0x0003e20008000805 */
[----:B------:R-:W-:Y:S05]  /*2d70*/  BRA `(.L_x_49) ;  /* 0x0000000000107947 */ /* 0x000fea0003800000 */
.L_x_48:
[----:B------:R-:W-:Y:S02]  /*2d80*/  MOV R0, 0xffffffff ;  /* 0xffffffff00007802 */ /* 0x000fe40000000f00 */
[----:B------:R-:W-:-:S03]  /*2d90*/  MOV R2, 0x2dc0 ;  /* 0x00002dc000027802 */ /* 0x000fc60000000f00 */
[----:B------:R1:W-:Y:S04]  /*2da0*/  STS [UR5+0xe0], R0 ;  /* 0x0000e000ff007988 */ /* 0x0003e80008000805 */
[----:B-12---:R-:W-:Y:S05]  /*2db0*/  CALL.REL.NOINC `($__internal_1_$__cuda_sm10x_tcgen05_guardrail_trap_phase_invalid_during_alloc) ;  /* 0x000000a400e87944 */ /* 0x006fea0003c00000 */
.L_x_49:
[----:B------:R-:W-:Y:S05]  /*2dc0*/  WARPSYNC.ALL ;  /* 0x0000000000007948 */ /* 0x000fea0003800000 */
[----:B------:R-:W3:Y:S01]  /*2dd0*/  S2UR UR4, SR_CgaCtaId ;  /* 0x00000000000479c3 */ /* 0x000ee20000008800 */
[----:B------:R-:W-:Y:S01]  /*2de0*/  UMOV UR27, 0x400 ;  /* 0x00000400001b7882 */ /* 0x000fe20000000000 */
[----:B------:R-:W-:-:S06]  /*2df0*/  NOP ;  /* 0x0000000000007918 */ /* 0x000fcc0000000000 */
[----:B------:R-:W-:Y:S06]  /*2e00*/  BAR.ARV 0x6, 0xa0 ;  /* 0x0182800000007b1d */ /* 0x000fec0000002000 */
[----:B------:R-:W4:Y:S01]  /*2e10*/  LDCU UR6, c[0x0][0x38c] ;  /* 0x00007180ff0677ac */ /* 0x000f220008000800 */
[----:B------:R-:W-:Y:S02]  /*2e20*/  HFMA2 R12, -RZ, RZ, 0, 0 ;  /* 0x00000000ff0c7431 */ /* 0x000fe400000001ff */
[----:B------:R-:W-:Y:S02]  /*2e30*/  IMAD.MOV.U32 R7, RZ, RZ, 0x1 ;  /* 0x00000001ff077424 */ /* 0x000fe400078e00ff */
[----:B-1----:R-:W-:Y:S01]  /*2e40*/  IMAD.MOV.U32 R2, RZ, RZ, RZ ;  /* 0x000000ffff027224 */ /* 0x002fe200078e00ff */
[----:B------:R-:W-:Y:S01]  /*2e50*/  UMOV UR30, URZ ;  /* 0x000000ff001e7c82 */ /* 0x000fe20008000000 */
[----:B------:R-:W-:Y:S01]  /*2e60*/  UMOV UR23, URZ ;  /* 0x000000ff00177c82 */ /* 0x000fe20008000000 */
[----:B------:R-:W-:Y:S01]  /*2e70*/  UMOV UR38, 0x0 ;  /* 0x0000000000267882 */ /* 0x000fe20000000000 */
[----:B------:R-:W-:Y:S01]  /*2e80*/  UMOV UR39, 0x83c04a0 ;  /* 0x083c04a000277882 */ /* 0x000fe20000000000 */
[----:B------:R-:W-:Y:S01]  /*2e90*/  UMOV UR36, 0x0 ;  /* 0x0000000000247882 */ /* 0x000fe20000000000 */
[----:B---3--:R-:W-:Y:S01]  /*2ea0*/  ULEA UR27, UR4, UR27, 0x18 ;  /* 0x0000001b041b7291 */ /* 0x008fe2000f8ec0ff */
[----:B------:R-:W1:Y:S03]  /*2eb0*/  LDCU UR4, c[0x0][0x38c] ;  /* 0x00007180ff0477ac */ /* 0x000e660008000800 */
[----:B------:R-:W-:Y:S01]  /*2ec0*/  UIADD3 UR5, UPT, UPT, UR27, 0xf180, URZ ;  /* 0x0000f1801b057890 */ /* 0x000fe2000fffe0ff */
[----:B------:R-:W-:-:S04]  /*2ed0*/  UMOV UR37, 0x83c04a0 ;  /* 0x083c04a000257882 */ /* 0x000fc80000000000 */
[----:B------:R-:W3:Y:S01]  /*2ee0*/  LDS R0, [UR27+0xe0] ;  /* 0x0000e01bff007984 */ /* 0x000ee20008000800 */
[----:B------:R-:W-:Y:S02]  /*2ef0*/  USHF.R.U32.HI UR5, URZ, 0x4, UR5 ;  /* 0x00000004ff057899 */ /* 0x000fe40008011605 */
[----:B----4-:R-:W-:Y:S02]  /*2f00*/  UISETP.GE.AND UP4, UPT, UR6, 0x1, UPT ;  /* 0x000000010600788c */ /* 0x010fe4000bf86270 */
[----:B------:R-:W-:Y:S01]  /*2f10*/  ULOP3.LUT UR5, UR5, 0x3fff, URZ, 0xc0, !UPT ;  /* 0x00003fff05057892 */ /* 0x000fe2000f8ec0ff */
[----:B------:R-:W-:Y:S01]  /*2f20*/  UMOV UR34, 0x0 ;  /* 0x0000000000227882 */ /* 0x000fe20000000000 */
[----:B------:R-:W-:Y:S02]  /*2f30*/  UMOV UR35, 0x83c04a0 ;  /* 0x083c04a000237882 */ /* 0x000fe40000000000 */
[----:B------:R-:W-:Y:S02]  /*2f40*/  ULOP3.LUT UR28, UR5, 0x10000, URZ, 0xfc, !UPT ;  /* 0x00010000051c7892 */ /* 0x000fe4000f8efcff */
[----:B-1----:R-:W-:Y:S01]  /*2f50*/  UIADD3 UR4, UPT, UPT, UR4, 0x7f, URZ ;  /* 0x0000007f04047890 */ /* 0x002fe2000fffe0ff */
[----:B------:R-:W-:Y:S01]  /*2f60*/  UMOV UR32, 0x0 ;  /* 0x0000000000207882 */ /* 0x000fe20000000000 */
[----:B------:R-:W-:-:S02]  /*2f70*/  UMOV UR33, 0x83c04a0 ;  /* 0x083c04a000217882 */ /* 0x000fc40000000000 */
[----:B------:R-:W-:-:S04]  /*2f80*/  USHF.R.S32.HI UR31, URZ, 0x1f, UR4 ;  /* 0x0000001fff1f7899 */ /* 0x000fc80008011404 */
[----:B------:R-:W-:Y:S02]  /*2f90*/  ULEA.HI UR31, UR31, UR4, URZ, 0x7 ;  /* 0x000000041f1f7291 */ /* 0x000fe4000f8f38ff */
[----:B------:R-:W-:Y:S02]  /*2fa0*/  UIADD3 UR4, UPT, UPT, UR27, 0x1b180, URZ ;  /* 0x0001b1801b047890 */ /* 0x000fe4000fffe0ff */
[----:B------:R-:W-:Y:S02]  /*2fb0*/  USHF.R.S32.HI UR31, URZ, 0x7, UR31 ;  /* 0x00000007ff1f7899 */ /* 0x000fe4000801141f */
[----:B------:R-:W-:Y:S02]  /*2fc0*/  USHF.R.U32.HI UR4, URZ, 0x4, UR4 ;  /* 0x00000004ff047899 */ /* 0x000fe40008011604 */
[----:B------:R-:W-:Y:S02]  /*2fd0*/  UISETP.LT.AND UP0, UPT, UR31, 0x1, UPT ;  /* 0x000000011f00788c */ /* 0x000fe4000bf01270 */
[----:B------:R-:W-:-:S02]  /*2fe0*/  ULOP3.LUT UR4, UR4, 0x3fff, URZ, 0xc0, !UPT ;  /* 0x00003fff04047892 */ /* 0x000fc4000f8ec0ff */
[----:B------:R-:W-:Y:S02]  /*2ff0*/  USEL UR40, UR31, 0x1, !UP0 ;  /* 0x000000011f287887 */ /* 0x000fe4000c000000 */
[----:B------:R-:W-:Y:S02]  /*3000*/  ULOP3.LUT UR4, UR4, 0x10000, URZ, 0xfc, !UPT ;  /* 0x0001000004047892 */ /* 0x000fe4000f8efcff */
[----:B------:R-:W-:Y:S01]  /*3010*/  UIADD3 UR40, UPT, UPT, -UR40, URZ, URZ ;  /* 0x000000ff28287290 */ /* 0x000fe2000fffe1ff */
[----:B---3--:R-:W-:Y:S02]  /*3020*/  R2UR UR41, R0 ;  /* 0x00000000002972ca */ /* 0x008fe400000e0000 */
[----:B------:R-:W-:-:S13]  /*3030*/  MOV R0, RZ ;  /* 0x000000ff00007202 */ /* 0x000fda0000000f00 */
.L_x_58:
[----:B------:R-:W-:Y:S02]  /*3040*/  LEA R3, R2, UR27, 0x3 ;  /* 0x0000001b02037c11 */ /* 0x000fe4000f8e18ff */
[----:B------:R-:W-:Y:S02]  /*3050*/  SHF.L.U32 R4, R12, 0x1f, RZ ;  /* 0x0000001f0c047819 */ /* 0x000fe400000006ff */
[----:B------:R-:W-:Y:S01]  /*3060*/  PLOP3.LUT P0, PT, PT, PT, UP4, 0x80, 0x8 ;  /* 0x000000000008781c */ /* 0x000fe20003f0f048 */
[----:B------:R-:W-:Y:S01]  /*3070*/  VIADD R5, R3, 0x60 ;  /* 0x0000006003057836 */ /* 0x000fe20000000000 */
[----:B-1----:R-:W1:Y:S02]  /*3080*/  SYNCS.PHASECHK.TRANS64.TRYWAIT P1, [R3+URZ+0x50], R4 ;  /* 0x00005004030075a7 */ /* 0x002e6400080211ff */
[----:B-1----:R-:W-:Y:S09]  /*3090*/  @!P1 BRA `(.L_x_52) ;  /* 0x000000a000249947 */ /* 0x002ff20003800000 */
.L_x_114:
[----:B------:R-:W-:Y:S01]  /*30a0*/  LEA R6, R2, UR27, 0x4 ;  /* 0x0000001b02067c11 */ /* 0x000fe2000f8e20ff */
[----:B------:R-:W-:Y:S01]  /*30b0*/  @UP4 ULEA UR5, UR23, UR27, 0x3 ;  /* 0x0000001b17054291 */ /* 0x000fe2000f8e18ff */
[----:B------:R-:W-:Y:S01]  /*30c0*/  PLOP3.LUT P1, PT, PT, PT, PT, 0x80, 0x8 ;  /* 0x000000000008781c */ /* 0x000fe20003f2f070 */
[----:B------:R-:W-:Y:S01]  /*30d0*/  ULEA UR29, UR30, UR27, 0x3 ;  /* 0x0000001b1e1d7291 */ /* 0x000fe2000f8e18ff */
[----:B------:R-:W-:Y:S01]  /*30e0*/  PRMT R5, RZ, 0x654, R5 ;  /* 0x00000654ff057816 */ /* 0x000fe20000000005 */
[----:B------:R3:W4:Y:S01]  /*30f0*/  LDS.128 R8, [R6+0xc0] ;  /* 0x0000c00006087984 */ /* 0x0007220000000c00 */
[----:B-1----:R-:W-:Y:S01]  /*3100*/  @P0 SHF.L.U32 R4, R0, 0x1f, RZ ;  /* 0x0000001f00040819 */ /* 0x002fe200000006ff */
[----:B------:R-:W-:Y:S01]  /*3110*/  UIMAD UR22, UR30, 0xf0, UR41 ;  /* 0x000000f01e1678a4 */ /* 0x000fe2000f8e0229 */
[----:B------:R-:W-:Y:S01]  /*3120*/  SHF.L.U32 R3, R7, 0x1f, RZ ;  /* 0x0000001f07037819 */ /* 0x000fe200000006ff */
[----:B------:R-:W-:Y:S01]  /*3130*/  @!PT LDS RZ, [RZ] ;  /* 0x00000000fffff984 */ /* 0x000fe20000000800 */
[----:B------:R-:W-:Y:S01]  /*3140*/  @!PT LDS RZ, [RZ] ;  /* 0x00000000fffff984 */ /* 0x000fe20000000800 */
[----:B------:R-:W-:Y:S01]  /*3150*/  @!PT LDS RZ, [RZ] ;  /* 0x00000000fffff984 */ /* 0x000fe20000000800 */
[----:B------:R-:W-:Y:S01]  /*3160*/  @!PT LDS RZ, [RZ] ;  /* 0x00000000fffff984 */ /* 0x000fe20000000800 */
[----:B------:R1:W-:Y:S06]  /*3170*/  MEMBAR.ALL.CTA ;  /* 0x0000000000007992 */ /* 0x0003ec0000008000 */
[----:B-1----:R-:W1:Y:S02]  /*3180*/  FENCE.VIEW.ASYNC.S ;  /* 0x00000000000073c6 */ /* 0x002e640000000000 */
[----:B-1----:R3:W-:Y:S01]  /*3190*/  SYNCS.ARRIVE.TRANS64.RED.A1T0 RZ, [R5+URZ], RZ ;  /* 0x000000ff05ff79a7 */ /* 0x0027e200081004ff */
[----:B------:R3:W1:Y:S01]  /*31a0*/  @P0 SYNCS.PHASECHK.TRANS64.TRYWAIT P1, [UR5], R4 ;  /* 0x00000004ff0005a7 */ /* 0x0006620008021105 */
[----:B------:R-:W5:Y:S02]  /*31b0*/  SYNCS.PHASECHK.TRANS64.TRYWAIT P0, [UR29+0x80], R3 ;  /* 0x00008003ff0075a7 */ /* 0x000f64000800111d */
[----:B-1-345:R-:W-:Y:S05]  /*31c0*/  @!P0 BRA `(.L_x_53) ;  /* 0x0000009c00ec8947 */ /* 0x03afea0003800000 */
.L_x_116:
[----:B-1----:R-:W-:Y:S01]  /*31d0*/  IADD3 R4, PT, PT, R2, 0x1, RZ ;  /* 0x0000000102047810 */ /* 0x002fe20007ffe0ff */
[----:B------:R-:W-:Y:S06]  /*31e0*/  BRA.U !UP4, `(.L_x_54) ;  /* 0x000000010cc07547 */ /* 0x000fec000b800000 */
[----:B------:R-:W-:Y:S01]  /*31f0*/  UPLOP3.LUT UP2, UPT, UPT, UPT, UPT, 0x40, 0x4 ;  /* 0x000000000004789c */ /* 0x000fe20003f4e870 */
[----:B------:R-:W-:Y:S01]  /*3200*/  UMOV UR25, UR40 ;  /* 0x0000002800197c82 */ /* 0x000fe20008000000 */
[----:B------:R-:W-:Y:S01]  /*3210*/  UMOV UR24, UR31 ;  /* 0x0000001f00187c82 */ /* 0x000fe20008000000 */
[----:B------:R-:W-:-:S08]  /*3220*/  UMOV UR5, UR23 ;  /* 0x0000001700057c82 */ /* 0x000fd00008000000 */
.L_x_57:
[----:B------:R-:W-:Y:S02]  /*3230*/  UIADD3 UR25, UPT, UPT, UR25, 0x1, URZ ;  /* 0x0000000119197890 */ /* 0x000fe4000fffe0ff */
[----:B-1----:R-:W-:Y:S02]  /*3240*/  ULEA UR7, UR5, UR27, 0x3 ;  /* 0x0000001b05077291 */ /* 0x002fe4000f8e18ff */
[----:B------:R-:W-:Y:S01]  /*3250*/  UISETP.NE.AND UP3, UPT, UR25, URZ, UPT ;  /* 0x000000ff1900728c */ /* 0x000fe2000bf65270 */
[----:B---3--:R-:W-:Y:S10]  /*3260*/  @P1 BRA `(.L_x_55) ;  /* 0x00000000000c1947 */ /* 0x008ff40003800000 */
[----:B------:R-:W-:Y:S04]  /*3270*/  SHF.L.U32 R3, R0, 0x1f, RZ ;  /* 0x0000001f00037819 */ /* 0x000fe800000006ff */
[----:B------:R-:W1:Y:S02]  /*3280*/  SYNCS.PHASECHK.TRANS64.TRYWAIT P0, [UR7], R3 ;  /* 0x00000003ff0075a7 */ /* 0x000e640008001107 */
[----:B-1----:R-:W-:Y:S05]  /*3290*/  @!P0 BRA `(.L_x_56) ;  /* 0x0000009c00d08947 */ /* 0x002fea0003800000 */
.L_x_55:
[----:B------:R-:W-:Y:S01]  /*32a0*/  UISETP.NE.AND UP0, UPT, UR24, 0x1, UPT ;  /* 0x000000011800788c */ /* 0x000fe2000bf05270 */
[----:B------:R-:W-:Y:S01]  /*32b0*/  PLOP3.LUT P1, PT, PT, PT, PT, 0x80, 0x8 ;  /* 0x000000000008781c */ /* 0x000fe20003f2f070 */
[----:B------:R-:W-:Y:S02]  /*32c0*/  UIADD3 UR6, UPT, UPT, UR5, 0x1, URZ ;  /* 0x0000000105067890 */ /* 0x000fe4000fffe0ff */
[----:B------:R-:W-:Y:S02]  /*32d0*/  UIADD3 UR26, UPT, UPT, UR7, 0x18, URZ ;  /* 0x00000018071a7890 */ /* 0x000fe4000fffe0ff */
[----:B------:R-:W-:Y:S01]  /*32e0*/  UISETP.NE.AND UP1, UPT, UR6, 0x3, UPT ;  /* 0x000000030600788c */ /* 0x000fe2000bf25270 */
[----:B------:R-:W-:Y:S01]  /*32f0*/  PLOP3.LUT P0, PT, PT, PT, UP0, 0x80, 0x8 ;  /* 0x000000000008781c */ /* 0x000fe20003f0f008 */
[----:B------:R-:W-:Y:S02]  /*3300*/  UIADD3 UR24, UPT, UPT, UR24, -0x1, URZ ;  /* 0xffffffff18187890 */ /* 0x000fe4000fffe0ff */
[----:B------:R-:W-:Y:S02]  /*3310*/  USEL UR8, URZ, 0x1, UP1 ;  /* 0x00000001ff087887 */ /* 0x000fe40008800000 */
[----:B------:R-:W-:Y:S01]  /*3320*/  USEL UR23, UR6, URZ, UP1 ;  /* 0x000000ff06177287 */ /* 0x000fe20008800000 */
[----:B------:R-:W-:Y:S01]  /*3330*/  UMOV UR7, 0x40004040 ;  /* 0x4000404000077882 */ /* 0x000fe20000000000 */
[----:B------:R-:W-:Y:S02]  /*3340*/  UMOV UR9, 0x40004040 ;  /* 0x4000404000097882 */ /* 0x000fe40000000000 */
[----:B------:R-:W-:Y:S01]  /*3350*/  @UP0 ULEA UR6, UR23, UR27, 0x3 ;  /* 0x0000001b17060291 */ /* 0x000fe2000f8e18ff */
[----:B------:R-:W-:Y:S01]  /*3360*/  LOP3.LUT R0, R0, UR8, RZ, 0x3c, !PT ;  /* 0x0000000800007c12 */ /* 0x000fe2000f8e3cff */
[----:B------:R-:W-:Y:S01]  /*3370*/  ULEA UR8, UR5, UR28, 0xa ;  /* 0x0000001c05087291 */ /* 0x000fe2000f8e50ff */
[----:B------:R-:W-:Y:S02]  /*3380*/  UMOV UR21, 0x40004040 ;  /* 0x4000404000157882 */ /* 0x000fe40000000000 */
[----:B-1----:R-:W-:Y:S01]  /*3390*/  @P0 SHF.L.U32 R2, R0, 0x1f, RZ ;  /* 0x0000001f00020819 */ /* 0x002fe200000006ff */
[----:B------:R-:W-:Y:S02]  /*33a0*/  UIADD3 UR18, UPT, UPT, UR8, 0x2, URZ ;  /* 0x0000000208127890 */ /* 0x000fe4000fffe0ff */
[----:B------:R-:W-:Y:S01]  /*33b0*/  UIADD3 UR14, UPT, UPT, UR8, 0x4, URZ ;  /* 0x00000004080e7890 */ /* 0x000fe2000fffe0ff */
[----:B------:R1:W3:Y:S01]  /*33c0*/  @P0 SYNCS.PHASECHK.TRANS64.TRYWAIT P1, [UR6], R2 ;  /* 0x00000002ff0005a7 */ /* 0x0002e20008021106 */
[----:B------:R-:W-:Y:S02]  /*33d0*/  UIMAD UR6, UR5, 0x780, UR4 ;  /* 0x00000780050678a4 */ /* 0x000fe4000f8e0204 */
[----:B------:R-:W-:Y:S02]  /*33e0*/  UIADD3 UR10, UPT, UPT, UR8, 0x6, URZ ;  /* 0x00000006080a7890 */ /* 0x000fe4000fffe0ff */
[----:B------:R-:W-:Y:S02]  /*33f0*/  UIADD3 UR20, UPT, UPT, UR6, 0x2, URZ ;  /* 0x0000000206147890 */ /* 0x000fe4000fffe0ff */
[----:B------:R-:W-:Y:S02]  /*3400*/  UIADD3 UR16, UPT, UPT, UR6, 0x4, URZ ;  /* 0x0000000406107890 */ /* 0x000fe4000fffe0ff */
[----:B------:R-:W-:Y:S01]  /*3410*/  UIADD3 UR12, UPT, UPT, UR6, 0x6, URZ ;  /* 0x00000006060c7890 */ /* 0x000fe2000fffe0ff */
[----:B------:R1:W-:Y:S01]  /*3420*/  UTCIMMA gdesc[UR8], gdesc[UR6], tmem[UR22], tmem[UR38], idesc[UR39], UP2 ;  /* 0x00ff2606080075ea */ /* 0x0003e20009000116 */
[----:B------:R-:W-:Y:S01]  /*3430*/  UPLOP3.LUT UP2, UPT, UPT, UPT, UPT, 0x80, 0x8 ;  /* 0x000000000008789c */ /* 0x000fe20003f4f070 */
[----:B------:R-:W-:Y:S01]  /*3440*/  UMOV UR19, 0x40004040 ;  /* 0x4000404000137882 */ /* 0x000fe20000000000 */
[----:B------:R-:W-:Y:S01]  /*3450*/  UMOV UR17, 0x40004040 ;  /* 0x4000404000117882 */ /* 0x000fe20000000000 */
[----:B------:R1:W-:Y:S01]  /*3460*/  UTCIMMA gdesc[UR18], gdesc[UR20], tmem[UR22], tmem[UR36], idesc[UR37], UPT ;  /* 0x00ff2414120075ea */ /* 0x0003e2000b800116 */
[----:B--2---:R-:W-:Y:S01]  /*3470*/  UMOV UR15, 0x40004040 ;  /* 0x40004040000f7882 */ /* 0x004fe20000000000 */
[----:B------:R-:W-:Y:S01]  /*3480*/  UMOV UR13, 0x40004040 ;  /* 0x40004040000d7882 */ /* 0x000fe20000000000 */
[----:B------:R-:W-:Y:S01]  /*3490*/  UMOV UR11, 0x40004040 ;  /* 0x40004040000b7882 */ /* 0x000fe20000000000 */
[----:B------:R1:W-:Y:S01]  /*34a0*/  UTCIMMA gdesc[UR14], gdesc[UR16], tmem[UR22], tmem[UR34], idesc[UR35], UPT ;  /* 0x00ff22100e0075ea */ /* 0x0003e2000b800116 */
[----:B------:R1:W-:Y:S01]  /*34b0*/  UTCIMMA gdesc[UR10], gdesc[UR12], tmem[UR22], tmem[UR32], idesc[UR33], UPT ;  /* 0x00ff200c0a0075ea */ /* 0x0003e2000b800116 */
[----:B------:R1:W-:Y:S01]  /*34c0*/  UTCBAR [UR26], URZ ;  /* 0x000000ff1a0073e9 */ /* 0x0003e200080000ff */
[----:B------:R-:W-:Y:S01]  /*34d0*/  UMOV UR5, UR23 ;  /* 0x0000001700057c82 */ /* 0x000fe20008000000 */
[----:B------:R-:W-:Y:S05]  /*34e0*/  BRA.U UP3, `(.L_x_57) ;  /* 0xfffffffd03507547 */ /* 0x000fea000b83ffff */
.L_x_54:
[----:B------:R-:W-:Y:S01]  /*34f0*/  UIADD3 UR5, UPT, UPT, UR30, 0x1, URZ ;  /* 0x000000011e057890 */ /* 0x000fe2000fffe0ff */
[----:B------:R-:W-:Y:S01]  /*3500*/  LOP3.LUT P0, RZ, R10, 0x1, RZ, 0xc0, !PT ;  /* 0x000000010aff7812 */ /* 0x000fe2000780c0ff */
[----:B-1----:R-:W-:Y:S01]  /*3510*/  UIADD3 UR6, UPT, UPT, UR29, 0x70, URZ ;  /* 0x000000701d067890 */ /* 0x002fe2000fffe0ff */
[----:B---3--:R-:W-:Y:S01]  /*3520*/  ISETP.NE.AND P1, PT, R4, 0x2, PT ;  /* 0x000000020400780c */ /* 0x008fe20003f25270 */
[----:B------:R-:W-:-:S03]  /*3530*/  UISETP.NE.AND UP0, UPT, UR5, 0x2, UPT ;  /* 0x000000020500788c */ /* 0x000fc6000bf05270 */
[----:B------:R-:W-:Y:S01]  /*3540*/  SEL R2, RZ, 0x1, P1 ;  /* 0x00000001ff027807 */ /* 0x000fe20000800000 */
[----:B------:R-:W-:Y:S02]  /*3550*/  USEL UR7, URZ, 0x1, UP0 ;  /* 0x00000001ff077887 */ /* 0x000fe40008000000 */
[----:B------:R-:W-:Y:S01]  /*3560*/  USEL UR30, UR5, URZ, UP0 ;  /* 0x000000ff051e7287 */ /* 0x000fe20008000000 */
[----:B------:R1:W-:Y:S01]  /*3570*/  UTCBAR [UR6], URZ ;  /* 0x000000ff060073e9 */ /* 0x0003e200080000ff */
[----:B------:R-:W-:Y:S02]  /*3580*/  LOP3.LUT R12, R12, R2, RZ, 0x3c, !PT ;  /* 0x000000020c0c7212 */ /* 0x000fe400078e3cff */
[----:B------:R-:W-:Y:S02]  /*3590*/  LOP3.LUT R7, R7, UR7, RZ, 0x3c, !PT ;  /* 0x0000000707077c12 */ /* 0x000fe4000f8e3cff */
[----:B------:R-:W-:Y:S01]  /*35a0*/  SEL R2, R4, RZ, P1 ;  /* 0x000000ff04027207 */ /* 0x000fe20000800000 */
[----:B------:R-:W-:Y:S06]  /*35b0*/  @P0 BRA `(.L_x_58) ;  /* 0xfffffff800a00947 */ /* 0x000fec000383ffff */
[----:B------:R-:W3:Y:S01]  /*35c0*/  S2UR UR7, SR_CgaCtaId ;  /* 0x00000000000779c3 */ /* 0x000ee20000008800 */
[----:B------:R-:W-:Y:S01]  /*35d0*/  ELECT P0, URZ, PT ;  /* 0x0000000000ff782f */ /* 0x000fe20003800000 */
[----:B------:R-:W-:Y:S01]  /*35e0*/  IMAD.MOV.U32 R2, RZ, RZ, 0x1 ;  /* 0x00000001ff027424 */ /* 0x000fe200078e00ff */
[----:B------:R-:W-:Y:S01]  /*35f0*/  UIADD3 UR27, UPT, UPT, UR27, 0x80, URZ ;  /* 0x000000801b1b7890 */ /* 0x000fe2000fffe0ff */
[----:B------:R-:W-:Y:S01]  /*3600*/  SHF.L.U32 R0, R7, 0x1f, RZ ;  /* 0x0000001f07007819 */ /* 0x000fe200000006ff */
[----:B------:R-:W-:-:S03]  /*3610*/  UMOV UR4, 0x40 ;  /* 0x0000004000047882 */ /* 0x000fc60000000000 */
[----:B------:R-:W-:Y:S01]  /*3620*/  UVIRTCOUNT.DEALLOC.SMPOOL 0x80 ;  /* 0x000000800000784c */ /* 0x000fe20000000000 */
[----:B---3--:R-:W-:Y:S02]  /*3630*/  ULEA UR7, UR7, UR4, 0x18 ;  /* 0x0000000407077291 */ /* 0x008fe4000f8ec0ff */
[----:B------:R-:W-:-:S07]  /*3640*/  ULEA UR4, UR30, UR27, 0x3 ;  /* 0x0000001b1e047291 */ /* 0x000fce000f8e18ff */
[----:B------:R3:W-:Y:S02]  /*3650*/  @P0 STS.U8 [UR7+0x1c], R2 ;  /* 0x00001c02ff000988 */ /* 0x0007e40008000007 */
[----:B------:R-:W4:Y:S02]  /*3660*/  SYNCS.PHASECHK.TRANS64.TRYWAIT P0, [UR4], R0 ;  /* 0x00000000ff0075a7 */ /* 0x000f240008001104 */
[----:B---34-:R-:W-:Y:S05]  /*3670*/  @!P0 BRA `(.L_x_59) ;  /* 0x0000009800f08947 */ /* 0x018fea0003800000 */
.L_x_119:
[----:B------:R-:W-:-:S04]  /*3680*/  UIADD3 UR4, UPT, UPT, UR30, 0x1, URZ ;  /* 0x000000011e047890 */ /* 0x000fc8000fffe0ff */
[----:B------:R-:W-:-:S04]  /*3690*/  UISETP.NE.AND UP0, UPT, UR4, 0x2, UPT ;  /* 0x000000020400788c */ /* 0x000fc8000bf05270 */
[----:B------:R-:W-:Y:S02]  /*36a0*/  USEL UR5, URZ, 0x1, UP0 ;  /* 0x00000001ff057887 */ /* 0x000fe40008000000 */
[----:B------:R-:W-:-:S04]  /*36b0*/  USEL UR4, UR4, URZ, UP0 ;  /* 0x000000ff04047287 */ /* 0x000fc80008000000 */
[----:B------:R-:W-:Y:S01]  /*36c0*/  ULEA UR4, UR4, UR27, 0x3 ;  /* 0x0000001b04047291 */ /* 0x000fe2000f8e18ff */
[----:B---3--:R-:W-:-:S04]  /*36d0*/  LOP3.LUT R0, R7, UR5, RZ, 0x3c, !PT ;  /* 0x0000000507007c12 */ /* 0x008fc8000f8e3cff */
[----:B------:R-:W-:-:S04]  /*36e0*/  SHF.L.U32 R0, R0, 0x1f, RZ ;  /* 0x0000001f00007819 */ /* 0x000fc800000006ff */
[----:B------:R-:W3:Y:S02]  /*36f0*/  SYNCS.PHASECHK.TRANS64.TRYWAIT P0, [UR4], R0 ;  /* 0x00000000ff0075a7 */ /* 0x000ee40008001104 */
[----:B---3--:R-:W-:Y:S05]  /*3700*/  @!P0 BRA `(.L_x_60) ;  /* 0x0000009800e48947 */ /* 0x008fea0003800000 */
.L_x_121:
[----:B------:R-:W-:Y:S01]  /*3710*/  NOP ;  /* 0x0000000000007918 */ /* 0x000fe20000000000 */
[----:B---3--:R-:W3:Y:S01]  /*3720*/  LDS R0, [UR7+0x14] ;  /* 0x00001407ff007984 */ /* 0x008ee20008000800 */
[----:B------:R-:W-:Y:S01]  /*3730*/  ULOP3.LUT UR4, UR41, 0xffff, URZ, 0xc0, !UPT ;  /* 0x0000ffff29047892 */ /* 0x000fe2000f8ec0ff */
[----:B------:R-:W-:Y:S01]  /*3740*/  UMOV UR5, 0xffff ;  /* 0x0000ffff00057882 */ /* 0x000fe20000000000 */
[----:B-1----:R-:W-:Y:S02]  /*3750*/  UMOV UR6, 0x1 ;  /* 0x0000000100067882 */ /* 0x002fe40000000000 */
[----:B------:R-:W-:-:S04]  /*3760*/  USHF.R.U32.HI UR4, URZ, 0x5, UR4 ;  /* 0x00000005ff047899 */ /* 0x000fc80008011604 */
[----:B------:R-:W-:Y:S02]  /*3770*/  USHF.L.U32 UR5, UR5, UR4, URZ ;  /* 0x0000000405057299 */ /* 0x000fe400080006ff */
[----:B------:R-:W-:-:S04]  /*3780*/  USHF.L.U32 UR4, UR6, UR4, URZ ;  /* 0x0000000406047299 */ /* 0x000fc800080006ff */
[----:B---3--:R-:W-:-:S04]  /*3790*/  LOP3.LUT R0, R0, UR5, RZ, 0xc0, !PT ;  /* 0x0000000500007c12 */ /* 0x008fc8000f8ec0ff */
[----:B------:R-:W-:-:S13]  /*37a0*/  ISETP.NE.AND P0, PT, R0, UR5, PT ;  /* 0x0000000500007c0c */ /* 0x000fda000bf05270 */
[----:B------:R-:W-:Y:S05]  /*37b0*/  @P0 BRA `(.L_x_61) ;  /* 0x0000000000580947 */ /* 0x000fea0003800000 */
[----:B------:R-:W1:Y:S02]  /*37c0*/  LDS R0, [UR7+0x18] ;  /* 0x00001807ff007984 */ /* 0x000e640008000800 */
[----:B-1----:R-:W-:-:S04]  /*37d0*/  LOP3.LUT R0, R0, UR4, RZ, 0xc0, !PT ;  /* 0x0000000400007c12 */ /* 0x002fc8000f8ec0ff */
[----:B------:R-:W-:-:S13]  /*37e0*/  ISETP.NE.AND P0, PT, R0, UR4, PT ;  /* 0x0000000400007c0c */ /* 0x000fda000bf05270 */
[----:B------:R-:W-:Y:S05]  /*37f0*/  @P0 BRA `(.L_x_62) ;  /* 0x00000000003c0947 */ /* 0x000fea0003800000 */
[----:B------:R-:W1:Y:S01]  /*3800*/  S2R R2, SR_LANEID ;  /* 0x0000000000027919 */ /* 0x000e620000000000 */
[----:B------:R-:W-:-:S06]  /*3810*/  ULOP3.LUT UR5, URZ, UR5, URZ, 0x33, !UPT ;  /* 0x00000005ff057292 */ /* 0x000fcc000f8e33ff */
[----:B------:R-:W-:-:S04]  /*3820*/  IMAD.U32 R0, RZ, RZ, UR5 ;  /* 0x00000005ff007e24 */ /* 0x000fc8000f8e00ff */
[----:B------:R3:W4:Y:S02]  /*3830*/  REDUX UR8, R0 ;  /* 0x00000000000873c4 */ /* 0x0007240000000000 */
[----:B------:R1:W-:Y:S01]  /*3840*/  UTCATOMSWS.AND URZ, UR5 ;  /* 0x0000000500ff79e3 */ /* 0x0003e20008000000 */
[----:B---3--:R-:W-:Y:S01]  /*3850*/  LOP3.LUT R0, RZ, UR4, RZ, 0x33, !PT ;  /* 0x00000004ff007c12 */ /* 0x008fe2000f8e33ff */
[----:B------:R-:W-:Y:S02]  /*3860*/  VOTEU.ANY UR4, UPT, PT ;  /* 0x0000000000047886 */ /* 0x000fe400038e0100 */
[----:B------:R-:W-:Y:S02]  /*3870*/  UFLO.U32 UR4, UR4 ;  /* 0x00000004000472bd */ /* 0x000fe400080e0000 */
[----:B------:R-:W3:Y:S04]  /*3880*/  REDUX UR6, R0 ;  /* 0x00000000000673c4 */ /* 0x000ee80000000000 */
[----:B-1----:R-:W-:-:S02]  /*3890*/  ISETP.EQ.U32.AND P0, PT, R2, UR4, PT ;  /* 0x0000000402007c0c */ /* 0x002fc4000bf02070 */
[----:B----4-:R-:W-:-:S11]  /*38a0*/  MOV R2, UR8 ;  /* 0x0000000800027c02 */ /* 0x010fd60008000f00 */
[----:B------:R1:W-:Y:S01]  /*38b0*/  @P0 ATOMS.AND RZ, [UR7+0x14], R2 ;  /* 0x00001402ffff098c */ /* 0x0003e2000a800007 */
[----:B---3--:R-:W-:-:S05]  /*38c0*/  IMAD.U32 R0, RZ, RZ, UR6 ;  /* 0x00000006ff007e24 */ /* 0x008fca000f8e00ff */
[----:B------:R1:W-:Y:S01]  /*38d0*/  @P0 ATOMS.AND RZ, [UR7+0x18], R0 ;  /* 0x00001800ffff098c */ /* 0x0003e2000a800007 */
[----:B------:R-:W-:Y:S05]  /*38e0*/  BRA `(.L_x_63) ;  /* 0x0000000000147947 */ /* 0x000fea0003800000 */
.L_x_62:
[----:B------:R-:W-:Y:S02]  /*38f0*/  MOV R2, 0x3910 ;  /* 0x0000391000027802 */ /* 0x000fe40000000f00 */
[----:B--2---:R-:W-:Y:S05]  /*3900*/  CALL.REL.NOINC `($__internal_0_$__cuda_sm10x_tcgen05_guardrail_trap_col_being_dealloced_not_returned_by_alloc) ;  /* 0x0000009c00087944 */ /* 0x004fea0003c00000 */
[----:B------:R-:W-:Y:S05]  /*3910*/  BRA `(.L_x_63) ;  /* 0x0000000000087947 */ /* 0x000fea0003800000 */
.L_x_61:
[----:B------:R-:W-:Y:S02]  /*3920*/  MOV R2, 0x3940 ;  /* 0x0000394000027802 */ /* 0x000fe40000000f00 */
[----:B--2---:R-:W-:Y:S05]  /*3930*/  CALL.REL.NOINC `($__internal_2_$__cuda_sm10x_tcgen05_guardrail_trap_unallocated_columns_being_dealloced) ;  /* 0x0000009c00147944 */ /* 0x004fea0003c00000 */
.L_x_63:
[----:B------:R-:W-:Y:S01]  /*3940*/  NOP ;  /* 0x0000000000007918 */ /* 0x000fe20000000000 */
[----:B--2---:R-:W-:Y:S05]  /*3950*/  EXIT ;  /* 0x000000000000794d */ /* 0x004fea0003800000 */
.L_x_47:
[----:B------:R-:W-:-:S09]  /*3960*/  UISETP.NE.OR UP0, UPT, UR22, 0x3, !UP3 ;  /* 0x000000031600788c */ /* 0x000fd2000df05670 */
[----:B------:R-:W-:Y:S05]  /*3970*/  BRA.U UP0, `(.L_x_64) ;  /* 0x0000001100347547 */ /* 0x000fea000b800000 */
[----:B------:R-:W3:Y:S01]  /*3980*/  LDCU.64 UR6, c[0x0][0x888] ;  /* 0x00011100ff0677ac */ /* 0x000ee20008000a00 */
[----:B------:R-:W-:Y:S02]  /*3990*/  HFMA2 R10, -RZ, RZ, 0, 0 ;  /* 0x00000000ff0a7431 */ /* 0x000fe400000001ff */
[----:B------:R-:W-:Y:S01]  /*39a0*/  IMAD.MOV.U32 R9, RZ, RZ, 0x1 ;  /* 0x00000001ff097424 */ /* 0x000fe200078e00ff */
[----:B------:R-:W-:Y:S01]  /*39b0*/  MOV R11, 0x7800 ;  /* 0x00007800000b7802 */ /* 0x000fe20000000f00 */
[----:B------:R-:W4:Y:S01]  /*39c0*/  LDCU UR37, c[0x0][0x370] ;  /* 0x00006e00ff2577ac */ /* 0x000f220008000800 */
[----:B------:R-:W-:Y:S01]  /*39d0*/  IMAD.MOV.U32 R8, RZ, RZ, RZ ;  /* 0x000000ffff087224 */ /* 0x000fe200078e00ff */
[----:B------:R-:W5:Y:S01]  /*39e0*/  LDCU.128 UR40, c[0x0][0xb10] ;  /* 0x00016200ff2877ac */ /* 0x000f620008000c00 */
[----:B------:R-:W5:Y:S01]  /*39f0*/  LDCU UR31, c[0x0][0x374] ;  /* 0x00006e80ff1f77ac */ /* 0x000f620008000800 */
[----:B------:R-:W1:Y:S01]  /*3a00*/  LDCU.64 UR38, c[0x0][0x890] ;  /* 0x00011200ff2677ac */ /* 0x000e620008000a00 */
[----:B------:R-:W1:Y:S01]  /*3a10*/  LDCU UR21, c[0x0][0xb0c] ;  /* 0x00016180ff1577ac */ /* 0x000e620008000800 */
[----:B------:R-:W1:Y:S01]  /*3a20*/  LDCU UR51, c[0x0][0xb20] ;  /* 0x00016400ff3377ac */ /* 0x000e620008000800 */
[----:B------:R-:W1:Y:S01]  /*3a30*/  LDCU UR4, c[0x0][0xb30] ;  /* 0x00016600ff0477ac */ /* 0x000e620008000800 */
[----:B---3--:R-:W-:Y:S01]  /*3a40*/  UISETP.NE.U32.AND UP0, UPT, UR6, URZ, UPT ;  /* 0x000000ff0600728c */ /* 0x008fe2000bf05070 */
[----:B------:R-:W-:Y:S01]  /*3a50*/  UMOV UR29, 0x400 ;  /* 0x00000400001d7882 */ /* 0x000fe20000000000 */
[----:B-----5:R-:W-:-:S02]  /*3a60*/  UIMAD.WIDE.U32 UR8, UR31, UR43, URZ ;  /* 0x0000002b1f0872a5 */ /* 0x020fc4000f8e00ff */
[----:B------:R-:W-:Y:S02]  /*3a70*/  ULEA UR29, UR5, UR29, 0x18 ;  /* 0x0000001d051d7291 */ /* 0x000fe4000f8ec0ff */
[----:B------:R-:W-:Y:S02]  /*3a80*/  UISETP.NE.AND.EX UP6, UPT, UR7, URZ, UPT, UP0 ;  /* 0x000000ff0700728c */ /* 0x000fe4000bfc5300 */
[----:B----4-:R-:W-:Y:S02]  /*3a90*/  UIMAD.WIDE.U32 UR6, UR37, UR40, URZ ;  /* 0x00000028250672a5 */ /* 0x010fe4000f8e00ff */
[----:B------:R-:W-:Y:S02]  /*3aa0*/  UIADD3 UR49, UPT, UPT, UR29, 0x30, URZ ;  /* 0x000000301d317890 */ /* 0x000fe4000fffe0ff */
[----:B--2---:R-:W-:Y:S02]  /*3ab0*/  UISETP.NE.AND UP0, UPT, UR15, 0x1, UPT ;  /* 0x000000010f00788c */ /* 0x004fe4000bf05270 */
[----:B------:R-:W-:-:S02]  /*3ac0*/  UPRMT UR49, UR5, 0x654, UR49 ;  /* 0x0000065405317896 */ /* 0x000fc40008000031 */
[----:B-1----:R-:W-:Y:S01]  /*3ad0*/  UISETP.NE.U32.AND UP0, UPT, UR38, URZ, UPT ;  /* 0x000000ff2600728c */ /* 0x002fe2000bf05070 */
[----:B------:R-:W-:Y:S01]  /*3ae0*/  UMOV UR5, UR7 ;  /* 0x0000000700057c82 */ /* 0x000fe20008000000 */
[----:B------:R-:W-:Y:S02]  /*3af0*/  UISETP.GE.AND UP3, UPT, UR15, 0x1, UPT ;  /* 0x000000010f00788c */ /* 0x000fe4000bf66270 */
[----:B------:R-:W-:Y:S02]  /*3b00*/  USHF.R.U32.HI UR48, URZ, UR41, UR5 ;  /* 0x00000029ff307299 */ /* 0x000fe40008011605 */
[----:B------:R-:W-:Y:S01]  /*3b10*/  UISETP.NE.AND.EX UP5, UPT, UR39, URZ, UPT, UP0 ;  /* 0x000000ff2700728c */ /* 0x000fe2000bfa5300 */
[----:B------:R-:W-:Y:S01]  /*3b20*/  UMOV UR5, UR9 ;  /* 0x0000000900057c82 */ /* 0x000fe20008000000 */
[----:B------:R-:W1:Y:S01]  /*3b30*/  LDCU.64 UR52, c[0x0][0x348] ;  /* 0x00006900ff3477ac */ /* 0x000e620008000a00 */
[----:B------:R-:W-:Y:S01]  /*3b40*/  UPLOP3.LUT UP1, UPT, UPT, UPT, UPT, 0x40, 0x4 ;  /* 0x000000000004789c */ /* 0x000fe20003f2e870 */
[----:B------:R-:W2:Y:S01]  /*3b50*/  LDCU.64 UR22, c[0x0][0xb28] ;  /* 0x00016500ff1677ac */ /* 0x000ea20008000a00 */
[----:B------:R-:W-:-:S02]  /*3b60*/  UISETP.NE.AND UP3, UPT, UR21, 0x1, UPT ;  /* 0x000000011500788c */ /* 0x000fc4000bf65270 */
[----:B------:R-:W-:Y:S02]  /*3b70*/  USHF.R.U32.HI UR45, URZ, UR51, UR5 ;  /* 0x00000033ff2d7299 */ /* 0x000fe40008011605 */
[----:B------:R-:W-:Y:S02]  /*3b80*/  UISETP.NE.AND UP0, UPT, UR42, 0x1, UPT ;  /* 0x000000012a00788c */ /* 0x000fe4000bf05270 */
[----:B------:R-:W-:-:S11]  /*3b90*/  UISETP.NE.AND UP4, UPT, UR4, 0x1, UPT ;  /* 0x000000010400788c */ /* 0x000fd6000bf85270 */
.L_x_72:
[----:B------:R-:W-:Y:S02]  /*3ba0*/  LEA R2, R8, UR29, 0x3 ;  /* 0x0000001d08027c11 */ /* 0x000fe4000f8e18ff */
[----:B------:R-:W-:Y:S02]  /*3bb0*/  SHF.L.U32 R0, R10, 0x1f, RZ ;  /* 0x0000001f0a007819 */ /* 0x000fe400000006ff */
[----:B------:R-:W-:Y:S02]  /*3bc0*/  LEA R4, R8, UR29, 0x4 ;  /* 0x0000001d08047c11 */ /* 0x000fe4000f8e20ff */
[----:B------:R-:W3:Y:S02]  /*3bd0*/  SYNCS.PHASECHK.TRANS64.TRYWAIT P0, [R2+URZ+0x50], R0 ;  /* 0x00005000020075a7 */ /* 0x000ee400080011ff */
[----:B---3--:R-:W-:Y:S05]  /*3be0*/  @!P0 BRA `(.L_x_65) ;  /* 0x0000009400c48947 */ /* 0x008fea0003800000 */
.L_x_122:
[----:B------:R-:W4:Y:S01]  /*3bf0*/  LDS.128 R4, [R4+0xc0] ;  /* 0x0000c00004047984 */ /* 0x000f220000000c00 */
[----:B------:R-:W-:Y:S01]  /*3c00*/  UISETP.GE.AND UP0, UPT, UR15, 0x1, UPT ;  /* 0x000000010f00788c */ /* 0x000fe2000bf06270 */
[----:B------:R-:W-:Y:S01]  /*3c10*/  @!PT LDS RZ, [RZ] ;  /* 0x00000000fffff984 */ /* 0x000fe20000000800 */
[----:B------:R-:W-:Y:S01]  /*3c20*/  @!PT LDS RZ, [RZ] ;  /* 0x00000000fffff984 */ /* 0x000fe20000000800 */
[----:B------:R-:W-:Y:S01]  /*3c30*/  @!PT LDS RZ, [RZ] ;  /* 0x00000000fffff984 */ /* 0x000fe20000000800 */
[----:B------:R-:W-:Y:S01]  /*3c40*/  @!PT LDS RZ, [RZ] ;  /* 0x00000000fffff984 */ /* 0x000fe20000000800 */
[----:B------:R5:W-:Y:S06]  /*3c50*/  MEMBAR.ALL.CTA ;  /* 0x0000000000007992 */ /* 0x000bec0000008000 */
[----:B-----5:R-:W5:Y:S01]  /*3c60*/  FENCE.VIEW.ASYNC.S ;  /* 0x00000000000073c6 */ /* 0x020f620000000000 */
[----:B----4-:R-:W-:Y:S11]  /*3c70*/  LOP3.LUT P0, RZ, R6, 0x1, RZ, 0xc0, !PT ;  /* 0x0000000106ff7812 */ /* 0x010ff6000780c0ff */
[----:B------:R-:W-:Y:S02]  /*3c80*/  @!UPT UIADD3 URZ, UPT, UPT, URZ, URZ, URZ ;  /* 0x000000fffffff290 */ /* 0x000fe4000fffe0ff */
[----:B-----5:R-:W-:Y:S01]  /*3c90*/  VOTEU.ANY UP3, P0 ;  /* 0x0000000000ff7886 */ /* 0x020fe20000060100 */
[----:B------:R-:W-:Y:S11]  /*3ca0*/  PLOP3.LUT P0, PT, PT, PT, UP3, 0x80, 0x8 ;  /* 0x000000000008781c */ /* 0x000ff60003f0f038 */
[----:B------:R-:W-:Y:S02]  /*3cb0*/  @!UPT UIADD3 URZ, UPT, UPT, URZ, URZ, URZ ;  /* 0x000000fffffff290 */ /* 0x000fe4000fffe0ff */
[----:B---3--:R-:W-:Y:S02]  /*3cc0*/  @P0 SHF.R.U32.HI R0, RZ, 0x10, R5 ;  /* 0x00000010ff000819 */ /* 0x008fe40000011605 */
[----:B------:R-:W-:Y:S02]  /*3cd0*/  @P0 MOV R3, R4 ;  /* 0x0000000400030202 */ /* 0x000fe40000000f00 */
[----:B------:R-:W-:Y:S01]  /*3ce0*/  @P0 R2UR UR4, R0 ;  /* 0x00000000000402ca */ /* 0x000fe200000e0000 */
[----:B------:R-:W-:Y:S01]  /*3cf0*/  VIADD R0, R2, 0x60 ;  /* 0x0000006002007836 */ /* 0x000fe20000000000 */
[----:B------:R-:W-:Y:S02]  /*3d00*/  @P0 LOP3.LUT R4, R5, 0xffff, RZ, 0xc0, !PT ;  /* 0x0000ffff05040812 */ /* 0x000fe400078ec0ff */
[----:B------:R-:W-:Y:S02]  /*3d10*/  @P0 R2UR UR6, R3 ;  /* 0x00000000030602ca */ /* 0x000fe400000e0000 */
[----:B------:R-:W-:Y:S02]  /*3d20*/  PRMT R0, RZ, 0x654, R0 ;  /* 0x00000654ff007816 */ /* 0x000fe40000000000 */
[----:B------:R-:W-:Y:S02]  /*3d30*/  @P0 R2UR UR5, R4 ;  /* 0x00000000040502ca */ /* 0x000fe400000e0000 */
[----:B------:R3:W-:Y:S03]  /*3d40*/  SYNCS.ARRIVE.TRANS64.RED.A1T0 RZ, [R0+URZ], RZ ;  /* 0x000000ff00ff79a7 */ /* 0x0007e600081004ff */
[----:B------:R-:W-:Y:S04]  /*3d50*/  @UP3 UMOV UR30, UR4 ;  /* 0x00000004001e3c82 */ /* 0x000fe80008000000 */
[----:B------:R-:W-:Y:S04]  /*3d60*/  @UP3 UMOV UR14, UR6 ;  /* 0x00000006000e3c82 */ /* 0x000fe80008000000 */
[----:B------:R-:W-:Y:S01]  /*3d70*/  @UP3 UMOV UR13, UR5 ;  /* 0x00000005000d3c82 */ /* 0x000fe20008000000 */
[----:B------:R-:W-:Y:S05]  /*3d80*/  BRA.U !UP0, `(.L_x_66) ;  /* 0x0000000108c07547 */ /* 0x000fea000b800000 */
[----:B------:R-:W-:Y:S02]  /*3d90*/  UIMAD.WIDE.U32 UR8, UR13, UR43, URZ ;  /* 0x0000002b0d0872a5 */ /* 0x000fe4000f8e00ff */
[----:B------:R-:W-:Y:S02]  /*3da0*/  UP2UR UR12, UPR, URZ, 0x4 ;  /* 0x00000004ff0c7883 */ /* 0x000fe40008000000 */
[----:B------:R-:W-:Y:S02]  /*3db0*/  UISETP.NE.AND UP2, UPT, UR42, 0x1, UPT ;  /* 0x000000012a00788c */ /* 0x000fe4000bf45270 */
[----:B------:R-:W-:Y:S02]  /*3dc0*/  UIMAD.WIDE.U32 UR10, UR14, UR40, URZ ;  /* 0x000000280e0a72a5 */ /* 0x000fe4000f8e00ff */
[----:B------:R-:W-:Y:S02]  /*3dd0*/  USEL UR4, UR31, UR45, !UP2 ;  /* 0x0000002d1f047287 */ /* 0x000fe4000d000000 */
[----:B------:R-:W-:Y:S02]  /*3de0*/  UISETP.NE.AND UP0, UPT, UR21, 0x1, UPT ;  /* 0x000000011500788c */ /* 0x000fe4000bf05270 */
[----:B------:R-:W-:Y:S02]  /*3df0*/  UP2UR UR20, UPR, URZ, 0x2 ;  /* 0x00000002ff147883 */ /* 0x000fe40008000000 */
[----:B------:R-:W-:Y:S02]  /*3e00*/  UISETP.NE.AND UP1, UPT, UR15, 0x1, UPT ;  /* 0x000000010f00788c */ /* 0x000fe4000bf25270 */
[----:B--2---:R-:W-:Y:S02]  /*3e10*/  UIMAD.WIDE.U32 UR16, UR4, UR22, URZ ;  /* 0x00000016041072a5 */ /* 0x004fe4000f8e00ff */
[----:B------:R-:W-:Y:S01]  /*3e20*/  USEL UR7, UR37, UR48, !UP0 ;  /* 0x0000003025077287 */ /* 0x000fe2000c000000 */
[----:B------:R-:W-:Y:S02]  /*3e30*/  UMOV UR5, UR9 ;  /* 0x0000000900057c82 */ /* 0x000fe40008000000 */
[----:B------:R-:W-:Y:S02]  /*3e40*/  USHF.R.U32.HI UR6, URZ, UR51, UR5 ;  /* 0x00000033ff067299 */ /* 0x000fe40008011605 */
[----:B------:R-:W-:Y:S02]  /*3e50*/  UIMAD.WIDE.U32 UR18, UR7, UR22, URZ ;  /* 0x00000016071272a5 */ /* 0x000fe4000f8e00ff */
[----:B------:R-:W-:Y:S02]  /*3e60*/  USEL UR6, UR13, UR6, !UP2 ;  /* 0x000000060d067287 */ /* 0x000fe4000d000000 */
[----:B------:R-:W-:Y:S01]  /*3e70*/  UISETP.NE.AND UP2, UPT, UR12, URZ, UPT ;  /* 0x000000ff0c00728c */ /* 0x000fe2000bf45270 */
[----:B------:R-:W-:Y:S01]  /*3e80*/  UMOV UR5, UR11 ;  /* 0x0000000b00057c82 */ /* 0x000fe20008000000 */
[----:B------:R-:W-:Y:S02]  /*3e90*/  UIMAD.WIDE.U32 UR10, UR6, UR22, URZ ;  /* 0x00000016060a72a5 */ /* 0x000fe4000f8e00ff */
[----:B------:R-:W-:Y:S03]  /*3ea0*/  USHF.R.U32.HI UR8, URZ, UR41, UR5 ;  /* 0x00000029ff087299 */ /* 0x000fe60008011605 */
[----:B------:R-:W-:Y:S02]  /*3eb0*/  UMOV UR5, UR17 ;  /* 0x0000001100057c82 */ /* 0x000fe40008000000 */
[----:B------:R-:W-:Y:S03]  /*3ec0*/  @UP1 USHF.R.U32.HI UR4, URZ, UR23, UR5 ;  /* 0x00000017ff041299 */ /* 0x000fe60008011605 */
[----:B------:R-:W-:Y:S01]  /*3ed0*/  UMOV UR5, UR19 ;  /* 0x0000001300057c82 */ /* 0x000fe20008000000 */
[----:B------:R-:W-:Y:S02]  /*3ee0*/  UIMAD UR4, UR15, UR4, URZ ;  /* 0x000000040f0472a4 */ /* 0x000fe4000f8e02ff */
[----:B------:R-:W-:Y:S02]  /*3ef0*/  @UP1 USHF.R.U32.HI UR7, URZ, UR23, UR5 ;  /* 0x00000017ff071299 */ /* 0x000fe40008011605 */
[----:B------:R-:W-:Y:S02]  /*3f00*/  USEL UR5, UR14, UR8, !UP0 ;  /* 0x000000080e057287 */ /* 0x000fe4000c000000 */
[----:B------:R-:W-:Y:S02]  /*3f10*/  UIMAD UR8, UR15, UR7, URZ ;  /* 0x000000070f0872a4 */ /* 0x000fe4000f8e02ff */
[----:B------:R-:W-:Y:S03]  /*3f20*/  UISETP.GE.AND UP0, UPT, UR6, UR4, UPT ;  /* 0x000000040600728c */ /* 0x000fe6000bf06270 */
[----:B------:R-:W-:Y:S01]  /*3f30*/  UMOV UR4, UR11 ;  /* 0x0000000b00047c82 */ /* 0x000fe20008000000 */
[----:B------:R-:W-:Y:S02]  /*3f40*/  UISETP.GE.OR UP0, UPT, UR5, UR8, UP0 ;  /* 0x000000080500728c */ /* 0x000fe40008706670 */
[----:B------:R-:W-:Y:S02]  /*3f50*/  USHF.R.U32.HI UR4, URZ, UR23, UR4 ;  /* 0x00000017ff047299 */ /* 0x000fe40008011604 */
[----:B------:R-:W-:Y:S02]  /*3f60*/  UIMAD.WIDE.U32 UR8, UR5, UR22, URZ ;  /* 0x00000016050872a5 */ /* 0x000fe4000f8e00ff */
[----:B------:R-:W-:Y:S04]  /*3f70*/  USEL UR10, UR6, UR4, !UP1 ;  /* 0x00000004060a7287 */ /* 0x000fe8000c800000 */
[----:B------:R-:W-:Y:S01]  /*3f80*/  UIADD3 UR11, UPT, UPT, -UR10, URZ, URZ ;  /* 0x000000ff0a0b7290 */ /* 0x000fe2000fffe1ff */
[----:B------:R-:W-:Y:S02]  /*3f90*/  @!UP0 UMOV UR4, UR9 ;  /* 0x0000000900048c82 */ /* 0x000fe40008000000 */
[----:B------:R-:W-:Y:S02]  /*3fa0*/  @!UP0 USHF.R.U32.HI UR4, URZ, UR23, UR4 ;  /* 0x00000017ff048299 */ /* 0x000fe40008011604 */
[----:B------:R-:W-:Y:S02]  /*3fb0*/  UIMAD UR8, UR15, UR11, UR6 ;  /* 0x0000000b0f0872a4 */ /* 0x000fe4000f8e0206 */
[----:B------:R-:W-:Y:S02]  /*3fc0*/  @!UP0 USEL UR4, UR5, UR4, !UP1 ;  /* 0x0000000405048287 */ /* 0x000fe4000c800000 */
[----:B------:R-:W-:Y:S02]  /*3fd0*/  UISETP.NE.AND UP1, UPT, UR20, URZ, UPT ;  /* 0x000000ff1400728c */ /* 0x000fe4000bf25270 */
[----:B------:R-:W-:Y:S02]  /*3fe0*/  @!UP0 UIMAD UR7, UR7, UR8, UR4 ;  /* 0x00000008070782a4 */ /* 0x000fe4000f8e0204 */
[----:B------:R-:W-:Y:S02]  /*3ff0*/  @!UP0 UIADD3 UR9, UPT, UPT, UR10, -UR4, URZ ;  /* 0x800000040a098290 */ /* 0x000fe4000fffe0ff */
[----:B------:R-:W-:Y:S02]  /*4000*/  UIADD3 UR8, UPT, UPT, -UR6, URZ, URZ ;  /* 0x000000ff06087290 */ /* 0x000fe4000fffe1ff */
[----:B------:R-:W-:Y:S02]  /*4010*/  UIADD3 UR4, UPT, UPT, -UR5, URZ, URZ ;  /* 0x000000ff05047290 */ /* 0x000fe4000fffe1ff */
[----:B------:R-:W-:Y:S03]  /*4020*/  @!UP0 UIMAD UR6, UR9, UR15, UR5 ;  /* 0x0000000f090682a4 */ /* 0x000fe6000f8e0205 */
[----:B------:R-:W-:Y:S01]  /*4030*/  @!UP0 UMOV UR5, UR7 ;  /* 0x0000000700058c82 */ /* 0x000fe20008000000 */
[----:B------:R-:W-:Y:S02]  /*4040*/  UIMAD UR7, UR21, UR4, UR14 ;  /* 0x00000004150772a4 */ /* 0x000fe4000f8e020e */
[----:B------:R-:W-:Y:S02]  /*4050*/  UIMAD UR4, UR42, UR8, UR13 ;  /* 0x000000082a0472a4 */ /* 0x000fe4000f8e020d */
[----:B------:R-:W-:Y:S02]  /*4060*/  UIMAD UR14, UR5, UR21, UR7 ;  /* 0x00000015050e72a4 */ /* 0x000fe4000f8e0207 */
[----:B------:R-:W-:Y:S11]  /*4070*/  UIMAD UR13, UR6, UR42, UR4 ;  /* 0x0000002a060d72a4 */ /* 0x000ff6000f8e0204 */
[----:B------:R-:W-:Y:S01]  /*4080*/  @!UPT UIADD3 URZ, UPT, UPT, URZ, URZ, URZ ;  /* 0x000000fffffff290 */ /* 0x000fe2000fffe0ff */
.L_x_66:
[----:B------:R-:W4:Y:S01]  /*4090*/  @!UP4 LDCU.128 UR8, c[0x0][0xb10] ;  /* 0x00016200ff08c7ac */ /* 0x000f220008000c00 */
[----:B------:R-:W-:Y:S02]  /*40a0*/  ISETP.NE.U32.AND P0, PT, RZ, UR38, PT ;  /* 0x00000026ff007c0c */ /* 0x000fe4000bf05070 */
[----:B------:R-:W-:Y:S02]  /*40b0*/  SHF.L.U32 R4, R9, 0x1f, RZ ;  /* 0x0000001f09047819 */ /* 0x000fe400000006ff */
[----:B------:R-:W-:Y:S01]  /*40c0*/  ISETP.NE.AND.EX P0, PT, RZ, UR39, PT, P0 ;  /* 0x00000027ff007c0c */ /* 0x000fe2000bf05300 */
[----:B------:R-:W5:Y:S01]  /*40d0*/  @!UP4 LDCU UR5, c[0x0][0xb0c] ;  /* 0x00016180ff05c7ac */ /* 0x000f620008000800 */
[----:B----4-:R-:W-:Y:S07]  /*40e0*/  UIMAD.WIDE.U32 UR6, UR14, UR8, URZ ;  /* 0x000000080e0672a5 */ /* 0x010fee000f8e00ff */
[----:B------:R-:W-:Y:S01]  /*40f0*/  @!UP4 UMOV UR4, UR7 ;  /* 0x000000070004cc82 */ /* 0x000fe20008000000 */
[----:B-----5:R-:W-:Y:S02]  /*4100*/  @!UP4 UISETP.NE.AND UP0, UPT, UR5, 0x1, UPT ;  /* 0x000000010500c88c */ /* 0x020fe4000bf05270 */
[----:B------:R-:W-:Y:S02]  /*4110*/  @!UP4 USHF.R.U32.HI UR4, URZ, UR9, UR4 ;  /* 0x00000009ff04c299 */ /* 0x000fe40008011604 */
[----:B------:R-:W-:Y:S02]  /*4120*/  UIMAD.WIDE.U32 UR6, UR13, UR11, URZ ;  /* 0x0000000b0d0672a5 */ /* 0x000fe4000f8e00ff */
[----:B------:R-:W-:Y:S02]  /*4130*/  @!UP4 USEL UR8, UR14, UR4, !UP0 ;  /* 0x000000040e08c287 */ /* 0x000fe4000c000000 */
[----:B------:R-:W-:Y:S03]  /*4140*/  @!UP4 UISETP.NE.AND UP0, UPT, UR10, 0x1, UPT ;  /* 0x000000010a00c88c */ /* 0x000fe6000bf05270 */
[----:B------:R-:W-:Y:S02]  /*4150*/  @!UP4 UMOV UR6, UR7 ;  /* 0x000000070006cc82 */ /* 0x000fe40008000000 */
[----:B------:R-:W4:Y:S02]  /*4160*/  @!UP4 LDCU UR4, c[0x0][0xb20] ;  /* 0x00016400ff04c7ac */ /* 0x000f240008000800 */
[----:B----4-:R-:W-:Y:S04]  /*4170*/  @!UP4 USHF.R.U32.HI UR6, URZ, UR4, UR6 ;  /* 0x00000004ff06c299 */ /* 0x010fe80008011606 */
[----:B------:R-:W-:Y:S04]  /*4180*/  @!UP4 USEL UR6, UR13, UR6, !UP0 ;  /* 0x000000060d06c287 */ /* 0x000fe8000c000000 */
[----:B------:R-:W-:Y:S02]  /*4190*/  @!UP4 UIADD3 UR4, UPT, UPT, -UR8, UR6, URZ ;  /* 0x000000060804c290 */ /* 0x000fe4000fffe1ff */
[----:B------:R-:W-:Y:S02]  /*41a0*/  @!UP4 UIADD3 UR6, UPT, UPT, UR8, -UR6, URZ ;  /* 0x800000060806c290 */ /* 0x000fe4000fffe0ff */
[----:B------:R-:W-:Y:S02]  /*41b0*/  @!UP4 UIMAD UR14, UR4, UR5, UR14 ;  /* 0x00000005040ec2a4 */ /* 0x000fe4000f8e020e */
[----:B------:R-:W-:Y:S01]  /*41c0*/  @!UP4 UIMAD UR13, UR6, UR10, UR13 ;  /* 0x0000000a060dc2a4 */ /* 0x000fe2000f8e020d */
[----:B------:R-:W-:Y:S11]  /*41d0*/  BRA.U UP1, `(.L_x_67) ;  /* 0x0000000101107547 */ /* 0x000ff6000b800000 */
[----:B---3--:R-:W-:Y:S04]  /*41e0*/  MOV R0, UR50 ;  /* 0x0000003200007c02 */ /* 0x008fe80008000f00 */
[----:B------:R-:W-:Y:S04]  /*41f0*/  SHF.L.U32 R0, R0, 0x1f, RZ ;  /* 0x0000001f00007819 */ /* 0x000fe800000006ff */
[----:B------:R-:W3:Y:S02]  /*4200*/  SYNCS.PHASECHK.TRANS64.TRYWAIT P1, [UR29+0x48], R0 ;  /* 0x00004800ff0075a7 */ /* 0x000ee4000802111d */
[----:B---3--:R-:W-:Y:S05]  /*4210*/  @!P1 BRA `(.L_x_68) ;  /* 0x00000090004c9947 */ /* 0x008fea0003800000 */
.L_x_67:
[----:B------:R-:W-:Y:S05]  /*4220*/  BRA.U !UP5, `(.L_x_69) ;  /* 0x000000010d407547 */ /* 0x000fea000b800000 */
[----:B------:R-:W-:Y:S01]  /*4230*/  UPLOP3.LUT UP2, UPT, UPT, UPT, UP6, 0x80, 0x8 ;  /* 0x000000000008789c */ /* 0x000fe20003f4f060 */
[----:B---3--:R-:W-:Y:S01]  /*4240*/  IMAD.MOV.U32 R0, RZ, RZ, 0x1 ;  /* 0x00000001ff007424 */ /* 0x008fe200078e00ff */
[----:B------:R-:W3:Y:S04]  /*4250*/  LDCU.64 UR8, c[0x0][0x358] ;  /* 0x00006b00ff0877ac */ /* 0x000ee80008000a00 */
[----:B------:R-:W-:Y:S05]  /*4260*/  PLOP3.LUT P1, PT, PT, PT, UP2, 0x80, 0x8 ;  /* 0x000000000008781c */ /* 0x000fea0003f2f028 */
[----:B------:R-:W4:Y:S01]  /*4270*/  @UP2 LDCU.64 UR4, c[0x0][0x888] ;  /* 0x00011100ff0427ac */ /* 0x000f220008000a00 */
[----:B------:R-:W-:Y:S07]  /*4280*/  @UP2 UIMAD UR6, UR36, UR38, URZ ;  /* 0x00000026240622a4 */ /* 0x000fee000f8e02ff */
[----:B------:R-:W-:Y:S01]  /*4290*/  @P1 PRMT R5, R0, 0x7610, R5 ;  /* 0x0000761000051816 */ /* 0x000fe20000000005 */
[----:B----4-:R-:W-:Y:S06]  /*42a0*/  @UP2 UIMAD.WIDE UR4, UR6, 0x4, UR4 ;  /* 0x00000004060428a5 */ /* 0x010fec000f8e0204 */
[----:B------:R-:W-:Y:S02]  /*42b0*/  IMAD.U32 R2, RZ, RZ, UR4 ;  /* 0x00000004ff027e24 */ /* 0x000fe4000f8e00ff */
[----:B------:R-:W-:Y:S05]  /*42c0*/  IMAD.U32 R3, RZ, RZ, UR5 ;  /* 0x00000005ff037e24 */ /* 0x000fea000f8e00ff */
[----:B---3--:R-:W3:Y:S02]  /*42d0*/  @P1 LDG.E R2, desc[UR8][R2.64] ;  /* 0x0000000802021981 */ /* 0x008ee4000c1e1900 */
[----:B---3--:R-:W-:Y:S01]  /*42e0*/  @P1 R2UR UR44, R2 ;  /* 0x00000000022c12ca */ /* 0x008fe200000e0000 */
[----:B------:R-:W-:Y:S05]  /*42f0*/  IMAD.MOV.U32 R2, RZ, RZ, 0x1 ;  /* 0x00000001ff027424 */ /* 0x000fea00078e00ff */
[----:B------:R-:W-:Y:S05]  /*4300*/  @!P1 PRMT R5, R2, 0x7610, R5 ;  /* 0x0000761002059816 */ /* 0x000fea0000000005 */
[----:B------:R4:W-:Y:S03]  /*4310*/  STL.S16 [R1+0xf0], R5 ;  /* 0x0000f00501007387 */ /* 0x0009e60000100600 */
[----:B------:R-:W3:Y:S02]  /*4320*/  @!UP2 LDCU UR44, c[0x0][0x880] ;  /* 0x00011000ff2ca7ac */ /* 0x000ee40008000800 */
.L_x_69:
[----:B---3--:R-:W-:Y:S01]  /*4330*/  @!P0 ISETP.EQ.AND P2, PT, RZ, UR44, PT ;  /* 0x0000002cff008c0c */ /* 0x008fe2000bf42270 */
[----:B------:R-:W-:Y:S01]  /*4340*/  @!UPT UIADD3 URZ, UPT, UPT, URZ, URZ, URZ ;  /* 0x000000fffffff290 */ /* 0x000fe2000fffe0ff */
[----:B------:R-:W-:Y:S11]  /*4350*/  @!P0 BRA `(.L_x_70) ;  /* 0x00000000001c8947 */ /* 0x000ff60003800000 */
[----:B------:R-:W-:Y:S01]  /*4360*/  PLOP3.LUT P2, PT, PT, PT, UP2, 0x80, 0x8 ;  /* 0x000000000008781c */ /* 0x000fe20003f4f028 */
[----:B------:R-:W3:Y:S03]  /*4370*/  LDL R0, [R1+0xf0] ;  /* 0x0000f00001007983 */ /* 0x000ee60000100800 */
[----:B------:R-:W-:Y:S02]  /*4380*/  PLOP3.LUT P2, PT, P2, PT, PT, 0x8, 0x80 ;  /* 0x000000000080781c */ /* 0x000fe4000174e170 */
[----:B---3--:R-:W-:Y:S11]  /*4390*/  LOP3.LUT P0, RZ, R0, 0xff, RZ, 0xc0, !PT ;  /* 0x000000ff00ff7812 */ /* 0x008ff6000780c0ff */
[----:B------:R-:W-:Y:S02]  /*43a0*/  @!UPT UIADD3 URZ, UPT, UPT, URZ, URZ, URZ ;  /* 0x000000fffffff290 */ /* 0x000fe4000fffe0ff */
[----:B------:R-:W-:Y:S11]  /*43b0*/  @P0 ISETP.EQ.AND P2, PT, RZ, UR44, PT ;  /* 0x0000002cff000c0c */ /* 0x000ff6000bf42270 */
[----:B------:R-:W-:Y:S02]  /*43c0*/  @!UPT UIADD3 URZ, UPT, UPT, URZ, URZ, URZ ;  /* 0x000000fffffff290 */ /* 0x000fe4000fffe0ff */
.L_x_70:
[----:B------:R-:W3:Y:S01]  /*43d0*/  SYNCS.PHASECHK.TRANS64.TRYWAIT P0, [UR29+0x38], R4 ;  /* 0x00003804ff0075a7 */ /* 0x000ee2000800111d */
[----:B------:R-:W-:Y:S02]  /*43e0*/  ELECT P1, URZ, PT ;  /* 0x0000000000ff782f */ /* 0x000fe40003820000 */
[----:B------:R-:W-:Y:S01]  /*43f0*/  IADD3 R0, PT, PT, R8, 0x1, RZ ;  /* 0x0000000108007810 */ /* 0x000fe20007ffe0ff */
[----:B---3--:R-:W-:Y:S10]  /*4400*/  @!P0 BRA `(.L_x_71) ;  /* 0x0000008c00e88947 */ /* 0x008ff40003800000 */
.L_x_125:
[----:B----4-:R-:W4:Y:S01]  /*4410*/  LDL R5, [R1+0x108] ;  /* 0x0001080001057983 */ /* 0x010f220000100800 */
[----:B------:R-:W-:Y:S01]  /*4420*/  PLOP3.LUT P1, PT, P2, P1, PT, 0xf2, 0x2f ;  /* 0x00000000002f781c */ /* 0x000fe20001723e72 */
[----:B------:R-:W-:Y:S01]  /*4430*/  UMOV UR6, 0x0 ;  /* 0x0000000000067882 */ /* 0x000fe20000000000 */
[----:B------:R-:W-:Y:S01]  /*4440*/  UMOV UR7, 0x10000000 ;  /* 0x1000000000077882 */ /* 0x000fe20000000000 */
[----:B------:R-:W5:Y:S01]  /*4450*/  LDL R3, [R1+0x10c] ;  /* 0x00010c0001037983 */ /* 0x000f620000100800 */
[----:B------:R-:W-:Y:S01]  /*4460*/  UMOV UR20, UR36 ;  /* 0x0000002400147c82 */ /* 0x000fe20008000000 */
[----:B------:R-:W-:Y:S01]  /*4470*/  UMOV UR28, UR36 ;  /* 0x00000024001c7c82 */ /* 0x000fe20008000000 */
[----:B------:R-:W-:Y:S01]  /*4480*/  UMOV UR12, UR36 ;  /* 0x00000024000c7c82 */ /* 0x000fe20008000000 */
[C---:B------:R-:W-:Y:S02]  /*4490*/  ISETP.NE.AND P0, PT, R0.reuse, 0x2, PT ;  /* 0x000000020000780c */ /* 0x040fe40003f05270 */
[----:B------:R-:W-:Y:S02]  /*44a0*/  LOP3.LUT R9, R9, 0x1, RZ, 0x3c, !PT ;  /* 0x0000000109097812 */ /* 0x000fe400078e3cff */
[----:B---3--:R-:W-:Y:S02]  /*44b0*/  SEL R2, RZ, 0x1, P0 ;  /* 0x00000001ff027807 */ /* 0x008fe40000000000 */
[----:B------:R-:W-:Y:S01]  /*44c0*/  VOTEU.ALL UP0, P1 ;  /* 0x0000000000ff7886 */ /* 0x000fe20000800000 */
[----:B------:R-:W-:Y:S02]  /*44d0*/  SEL R8, R0, RZ, P0 ;  /* 0x000000ff00087207 */ /* 0x000fe40000000000 */
[----:B------:R-:W-:Y:S02]  /*44e0*/  LOP3.LUT R10, R10, R2, RZ, 0x3c, !PT ;  /* 0x000000020a0a7212 */ /* 0x000fe400078e3cff */
[----:B-1----:R-:W-:Y:S02]  /*44f0*/  @!UP0 UIADD3 UR4, UP1, UPT, UR52, 0x580, URZ ;  /* 0x0000058034048890 */ /* 0x002fe4000ff3e0ff */
[----:B------:R-:W-:Y:S02]  /*4500*/  @!UP0 USHF.L.U32 UR35, UR46, 0x7, URZ ;  /* 0x000000072e238899 */ /* 0x000fe400080006ff */
[----:B------:R-:W-:Y:S02]  /*4510*/  @!UP0 UIADD3.X UR5, UPT, UPT, URZ, UR53, URZ, UP1, !UPT ;  /* 0x00000035ff058290 */ /* 0x000fe40008ffe4ff */
[----:B------:R-:W-:Y:S02]  /*4520*/  @!UP0 UIMAD UR34, UR47, 0xf0, URZ ;  /* 0x000000f02f2288a4 */ /* 0x000fe4000f8e02ff */
[----:B------:R-:W-:Y:S02]  /*4530*/  @!UP0 UIADD3 UR32, UPT, UPT, UR29, 0x100, URZ ;  /* 0x000001001d208890 */ /* 0x000fe4000fffe0ff */
[----:B------:R-:W-:Y:S01]  /*4540*/  @!UP0 UIADD3 UR33, UPT, UPT, UR29, 0x30, URZ ;  /* 0x000000301d218890 */ /* 0x000fe2000fffe0ff */
[----:B------:R-:W-:Y:S01]  /*4550*/  VOTEU.ALL UP1, P1 ;  /* 0x0000000000ff7886 */ /* 0x000fe20000820000 */
[----:B------:R-:W-:Y:S02]  /*4560*/  @!UP0 UIADD3 UR16, UPT, UPT, UR29, 0x900, URZ ;  /* 0x000009001d108890 */ /* 0x000fe4000fffe0ff */
[----:B------:R-:W-:Y:S03]  /*4570*/  @!UP0 UIADD3 UR18, UPT, UPT, UR34, 0x10, URZ ;  /* 0x0000001022128890 */ /* 0x000fe6000fffe0ff */
[----:B------:R-:W-:Y:S01]  /*4580*/  UMOV UR17, UR33 ;  /* 0x0000002100117c82 */ /* 0x000fe20008000000 */
[----:B------:R-:W-:Y:S01]  /*4590*/  UMOV UR19, UR35 ;  /* 0x0000002300137c82 */ /* 0x000fe20008000000 */
[----:B------:R1:W-:Y:S01]  /*45a0*/  @!UP1 UTMALDG.3D [UR32], [UR4], desc[UR6] ;  /* 0x00000620040095b4 */ /* 0x0003e20008011000 */
[----:B------:R-:W-:Y:S01]  /*45b0*/  VOTEU.ALL UP1, P1 ;  /* 0x0000000000ff7886 */ /* 0x000fe20000820000 */
[----:B------:R-:W-:Y:S02]  /*45c0*/  @!UP0 UIADD3 UR24, UPT, UPT, UR29, 0x1100, URZ ;  /* 0x000011001d188890 */ /* 0x000fe4000fffe0ff */
[----:B------:R-:W-:Y:S01]  /*45d0*/  @!UP0 UIADD3 UR26, UPT, UPT, UR34, 0x20, URZ ;  /* 0x00000020221a8890 */ /* 0x000fe2000fffe0ff */
        /* <DEDUP_REMOVED lines=9> */
[----:B------:R-:W-:Y:S05]  /*4670*/  VOTEU.ALL UP1, P1 ;  /* 0x0000000000ff7886 */ /* 0x000fea0000820000 */
[----:B------:R2:W-:Y:S01]  /*4680*/  @!UP1 UTMALDG.3D [UR8], [UR4], desc[UR6] ;  /* 0x00000608040095b4 */ /* 0x0005e20008011000 */
[----:B------:R-:W-:Y:S01]  /*4690*/  VOTEU.ALL UP1, P1 ;  /* 0x0000000000ff7886 */ /* 0x000fe20000820000 */
[----:B-1----:R-:W-:Y:S01]  /*46a0*/  UMOV UR36, UR30 ;  /* 0x0000001e00247c82 */ /* 0x002fe20008000000 */
[----:B---3--:R-:W-:Y:S02]  /*46b0*/  @!UP0 UIADD3 UR16, UPT, UPT, UR29, 0x2100, URZ ;  /* 0x000021001d108890 */ /* 0x008fe4000fffe0ff */
[----:B------:R-:W-:Y:S02]  /*46c0*/  @!UP0 UIADD3 UR18, UPT, UPT, UR34, 0x40, URZ ;  /* 0x0000004022128890 */ /* 0x000fe4000fffe0ff */
[----:B--2---:R-:W-:Y:S02]  /*46d0*/  @!UP0 UIADD3 UR24, UPT, UPT, UR29, 0x2900, URZ ;  /* 0x000029001d188890 */ /* 0x004fe4000fffe0ff */
[----:B------:R-:W-:Y:S05]  /*46e0*/  @!UP0 UIADD3 UR26, UPT, UPT, UR34, 0x50, URZ ;  /* 0x00000050221a8890 */ /* 0x000fea000fffe0ff */
[----:B------:R1:W-:Y:S01]  /*46f0*/  @!UP1 UTMALDG.3D [UR16], [UR4], desc[UR6] ;  /* 0x00000610040095b4 */ /* 0x0003e20008011000 */
[----:B------:R-:W-:Y:S01]  /*4700*/  VOTEU.ALL UP1, P1 ;  /* 0x0000000000ff7886 */ /* 0x000fe20000820000 */
[----:B------:R-:W-:Y:S02]  /*4710*/  @!UP0 UIADD3 UR8, UPT, UPT, UR29, 0x3100, URZ ;  /* 0x000031001d088890 */ /* 0x000fe4000fffe0ff */
[----:B------:R-:W-:Y:S02]  /*4720*/  @!UP0 UIADD3 UR10, UPT, UPT, UR34, 0x60, URZ ;  /* 0x00000060220a8890 */ /* 0x000fe4000fffe0ff */
[----:B------:R2:W-:Y:S01]  /*4730*/  @!UP1 UTMALDG.3D [UR24], [UR4], desc[UR6] ;  /* 0x00000618040095b4 */ /* 0x0005e20008011000 */
[----:B------:R-:W-:Y:S06]  /*4740*/  VOTEU.ALL UP1, P1 ;  /* 0x0000000000ff7886 */ /* 0x000fec0000820000 */
[----:B------:R3:W-:Y:S01]  /*4750*/  @!UP1 UTMALDG.3D [UR8], [UR4], desc[UR6] ;  /* 0x00000608040095b4 */ /* 0x0007e20008011000 */
[----:B------:R-:W-:Y:S01]  /*4760*/  VOTEU.ALL UP1, P1 ;  /* 0x0000000000ff7886 */ /* 0x000fe20000820000 */
[----:B-1----:R-:W-:Y:S02]  /*4770*/  @!UP0 UIADD3 UR16, UPT, UPT, UR29, 0x3900, URZ ;  /* 0x000039001d108890 */ /* 0x002fe4000fffe0ff */
[----:B------:R-:W-:Y:S02]  /*4780*/  @!UP0 UIADD3 UR18, UPT, UPT, UR34, 0x70, URZ ;  /* 0x0000007022128890 */ /* 0x000fe4000fffe0ff */
[----:B--2---:R-:W-:Y:S02]  /*4790*/  @!UP0 UIADD3 UR24, UPT, UPT, UR29, 0x4100, URZ ;  /* 0x000041001d188890 */ /* 0x004fe4000fffe0ff */
[----:B------:R-:W-:Y:S05]  /*47a0*/  @!UP0 UIADD3 UR26, UPT, UPT, UR34, 0x80, URZ ;  /* 0x00000080221a8890 */ /* 0x000fea000fffe0ff */
[----:B------:R1:W-:Y:S01]  /*47b0*/  @!UP1 UTMALDG.3D [UR16], [UR4], desc[UR6] ;  /* 0x00000610040095b4 */ /* 0x0003e20008011000 */
[----:B------:R-:W-:Y:S01]  /*47c0*/  VOTEU.ALL UP1, P1 ;  /* 0x0000000000ff7886 */ /* 0x000fe20000820000 */
[----:B---3--:R-:W-:Y:S02]  /*47d0*/  @!UP0 UIADD3 UR8, UPT, UPT, UR29, 0x4900, URZ ;  /* 0x000049001d088890 */ /* 0x008fe4000fffe0ff */
        /* <DEDUP_REMOVED lines=13> */
[----:B------:R-:W-:Y:S01]  /*48b0*/  @!UP1 UTMALDG.3D [UR24], [UR4], desc[UR6] ;  /* 0x00000618040095b4 */ /* 0x000fe20008011000 */
[----:B------:R-:W-:Y:S06]  /*48c0*/  VOTEU.ALL UP1, P1 ;  /* 0x0000000000ff7886 */ /* 0x000fec0000820000 */
[----:B------:R2:W-:Y:S01]  /*48d0*/  @!UP1 UTMALDG.3D [UR8], [UR4], desc[UR6] ;  /* 0x00000608040095b4 */ /* 0x0005e20008011000 */
[----:B------:R-:W-:Y:S02]  /*48e0*/  UPLOP3.LUT UP1, UPT, UPT, UPT, UPT, 0x80, 0x8 ;  /* 0x000000000008789c */ /* 0x000fe40003f2f070 */
[----:B-1----:R-:W-:Y:S02]  /*48f0*/  @!UP0 UIADD3 UR16, UPT, UPT, UR29, 0x6900, URZ ;  /* 0x000069001d108890 */ /* 0x002fe4000fffe0ff */
[----:B------:R-:W-:Y:S02]  /*4900*/  @!UP0 UIADD3 UR18, UPT, UPT, UR34, 0xd0, URZ ;  /* 0x000000d022128890 */ /* 0x000fe4000fffe0ff */
[----:B--2---:R-:W-:Y:S02]  /*4910*/  @!UP0 UIADD3 UR8, UPT, UPT, UR29, 0x7100, URZ ;  /* 0x000071001d088890 */ /* 0x004fe4000fffe0ff */
[----:B------:R-:W-:Y:S01]  /*4920*/  @!UP0 UIADD3 UR10, UPT, UPT, UR34, 0xe0, URZ ;  /* 0x000000e0220a8890 */ /* 0x000fe2000fffe0ff */
[----:B------:R-:W-:Y:S05]  /*4930*/  VOTEU.ALL UP0, P1 ;  /* 0x0000000000ff7886 */ /* 0x000fea0000800000 */
[----:B------:R3:W-:Y:S01]  /*4940*/  @!UP0 UTMALDG.3D [UR16], [UR4], desc[UR6] ;  /* 0x00000610040085b4 */ /* 0x0007e20008011000 */
[----:B------:R-:W-:Y:S05]  /*4950*/  VOTEU.ALL UP0, P1 ;  /* 0x0000000000ff7886 */ /* 0x000fea0000800000 */
[----:B------:R3:W-:Y:S01]  /*4960*/  @!UP0 UTMALDG.3D [UR8], [UR4], desc[UR6] ;  /* 0x00000608040085b4 */ /* 0x0007e20008011000 */
[----:B------:R3:W-:Y:S01]  /*4970*/  @!P1 SYNCS.ARRIVE.TRANS64.RED.A0TR RZ, [UR29+0x30], R11 ;  /* 0x0000300bffff99a7 */ /* 0x0007e2000830041d */
[----:B------:R-:W-:Y:S01]  /*4980*/  SYNCS.ARRIVE.TRANS64.RED.A1T0 RZ, [UR49], RZ ;  /* 0x000000ffffff79a7 */ /* 0x000fe20008100431 */
[----:B-----5:R-:W-:Y:S02]  /*4990*/  R2UR UR54, R3 ;  /* 0x00000000033672ca */ /* 0x020fe400000e0000 */
[----:B----4-:R-:W-:Y:S11]  /*49a0*/  R2UR UR55, R5 ;  /* 0x00000000053772ca */ /* 0x010ff600000e0000 */
[----:B------:R-:W-:Y:S02]  /*49b0*/  UIADD3 UR46, UPT, UPT, UR14, UR54, URZ ;  /* 0x000000360e2e7290 */ /* 0x000fe4000fffe0ff */
[----:B------:R-:W-:Y:S01]  /*49c0*/  UIADD3 UR47, UPT, UPT, UR13, UR55, URZ ;  /* 0x000000370d2f7290 */ /* 0x000fe2000fffe0ff */
[----:B---3--:R-:W-:Y:S11]  /*49d0*/  BRA.U UP3, `(.L_x_72) ;  /* 0xfffffff103707547 */ /* 0x008ff6000b83ffff */
[----:B------:R-:W-:Y:S07]  /*49e0*/  MOV R2, UR29 ;  /* 0x0000001d00027c02 */ /* 0x000fee0008000f00 */
.L_x_73:
[----:B-1----:R-:W-:-:S04]  /*49f0*/  SHF.L.U32 R0, R9, 0x1f, RZ ;  /* 0x0000001f09007819 */ /* 0x002fc800000006ff */
[----:B------:R1:W2:Y:S03]  /*4a00*/  SYNCS.PHASECHK.TRANS64.TRYWAIT P0, [R2+URZ+0x38], R0 ;  /* 0x00003800020075a7 */ /* 0x0002a600080011ff */
[----:B--2---:R-:W-:Y:S05]  /*4a10*/  @!P0 NANOSLEEP.SYNCS 0x989680 ;  /* 0x009896800000895d */ /* 0x004fea0003900000 */
[----:B------:R-:W2:Y:S02]  /*4a20*/  @!P0 SYNCS.PHASECHK.TRANS64 P0, [R2+URZ+0x38], R0 ;  /* 0x00003800020085a7 */ /* 0x000ea400080010ff */
[----:B--2---:R-:W-:Y:S05]  /*4a30*/  @P0 EXIT ;  /* 0x000000000000094d */ /* 0x004fea0003800000 */
[----:B------:R-:W-:Y:S05]  /*4a40*/  BRA `(.L_x_73) ;  /* 0xfffffffc00e87947 */ /* 0x000fea000383ffff */
.L_x_64:
[----:B------:R-:W-:-:S06]  /*4a50*/  UISETP.GE.AND UP0, UPT, UR22, 0x4, UPT ;  /* 0x000000041600788c */ /* 0x000fcc000bf06270 */
[----:B------:R-:W-:-:S13]  /*4a60*/  PLOP3.LUT P0, PT, PT, PT, UP0, 0x80, 0x8 ;  /* 0x000000000008781c */ /* 0x000fda0003f0f008 */
[----:B--2---:R-:W-:Y:S05]  /*4a70*/  @!P0 EXIT ;  /* 0x000000000000894d */ /* 0x004fea0003800000 */
[----:B------:R-:W-:Y:S06]  /*4a80*/  BAR.SYNC.DEFER_BLOCKING 0x6, 0xa0 ;  /* 0x0182800000007b1d */ /* 0x000fec0000010000 */
[----:B------:R-:W2:Y:S01]  /*4a90*/  LDCU.64 UR8, c[0x0][0x888] ;  /* 0x00011100ff0877ac */ /* 0x000ea20008000a00 */
[----:B------:R-:W-:Y:S01]  /*4aa0*/  UMOV UR4, 0x400 ;  /* 0x0000040000047882 */ /* 0x000fe20000000000 */
[----:B------:R-:W3:Y:S01]  /*4ab0*/  LDCU.64 UR6, c[0x0][0x890] ;  /* 0x00011200ff0677ac */ /* 0x000ee20008000a00 */
[----:B------:R-:W-:Y:S01]  /*4ac0*/  ULEA UR4, UR5, UR4, 0x18 ;  /* 0x0000000405047291 */ /* 0x000fe2000f8ec0ff */
[----:B------:R-:W4:Y:S02]  /*4ad0*/  LDCU UR41, c[0x0][0xb0c] ;  /* 0x00016180ff2977ac */ /* 0x000f240008000800 */
[----:B------:R-:W-:Y:S01]  /*4ae0*/  UMOV UR5, URZ ;  /* 0x000000ff00057c82 */ /* 0x000fe20008000000 */
[----:B------:R-:W4:Y:S01]  /*4af0*/  LDCU UR40, c[0x0][0xb30] ;  /* 0x00016600ff2877ac */ /* 0x000f220008000800 */
[----:B-1----:R-:W-:-:S04]  /*4b00*/  MOV R2, UR5 ;  /* 0x0000000500027c02 */ /* 0x002fc80008000f00 */
[----:B------:R-:W1:Y:S01]  /*4b10*/  LDS R22, [UR4+0xe0] ;  /* 0x0000e004ff167984 */ /* 0x000e620008000800 */
[----:B--2---:R-:W-:Y:S01]  /*4b20*/  IMAD.U32 R0, RZ, RZ, UR8 ;  /* 0x00000008ff007e24 */ /* 0x004fe2000f8e00ff */
[----:B------:R-:W-:Y:S01]  /*4b30*/  UMOV UR4, URZ ;  /* 0x000000ff00047c82 */ /* 0x000fe20008000000 */
[----:B------:R-:W-:Y:S01]  /*4b40*/  IMAD.U32 R4, RZ, RZ, UR9 ;  /* 0x00000009ff047e24 */ /* 0x000fe2000f8e00ff */
[----:B------:R-:W2:Y:S01]  /*4b50*/  LDCU.64 UR8, c[0x0][0x8b0] ;  /* 0x00011600ff0877ac */ /* 0x000ea20008000a00 */
[----:B---3--:R-:W-:Y:S01]  /*4b60*/  IMAD.U32 R5, RZ, RZ, UR6 ;  /* 0x00000006ff057e24 */ /* 0x008fe2000f8e00ff */
[----:B------:R3:W-:Y:S01]  /*4b70*/  STL [R1+0x11c], R0 ;  /* 0x00011c0001007387 */ /* 0x0007e20000100800 */
[----:B------:R-:W1:Y:S03]  /*4b80*/  LDCU.64 UR42, c[0x0][0xb28] ;  /* 0x00016500ff2a77ac */ /* 0x000e660008000a00 */
[----:B------:R5:W-:Y:S01]  /*4b90*/  STL [R1+0x118], R4 ;  /* 0x0001180401007387 */ /* 0x000be20000100800 */
[----:B------:R-:W-:Y:S01]  /*4ba0*/  UMOV UR45, URZ ;  /* 0x000000ff002d7c82 */ /* 0x000fe20008000000 */
[----:B------:R-:W-:-:S02]  /*4bb0*/  UMOV UR17, URZ ;  /* 0x000000ff00117c82 */ /* 0x000fc40008000000 */
[----:B------:R2:W-:Y:S01]  /*4bc0*/  STL [R1+0x114], R5 ;  /* 0x0001140501007387 */ /* 0x0005e20000100800 */
[----:B---3--:R-:W-:Y:S02]  /*4bd0*/  SHF.L.U32 R0, R6, 0x10, RZ ;  /* 0x0000001006007819 */ /* 0x008fe400000006ff */
[----:B-----5:R-:W-:Y:S01]  /*4be0*/  MOV R4, UR7 ;  /* 0x0000000700047c02 */ /* 0x020fe20008000f00 */
[----:B------:R-:W3:Y:S01]  /*4bf0*/  LDCU.64 UR6, c[0x0][0x8a8] ;  /* 0x00011500ff0677ac */ /* 0x000ee20008000a00 */
[----:B------:R-:W-:Y:S01]  /*4c00*/  LOP3.LUT R0, R0, 0x600000, RZ, 0xc0, !PT ;  /* 0x0060000000007812 */ /* 0x000fe200078ec0ff */
[----:B--2---:R-:W-:Y:S02]  /*4c10*/  IMAD.U32 R5, RZ, RZ, UR8 ;  /* 0x00000008ff057e24 */ /* 0x004fe4000f8e00ff */
[----:B------:R2:W-:Y:S02]  /*4c20*/  STL [R1+0x140], R4 ;  /* 0x0001400401007387 */ /* 0x0005e40000100800 */
[----:B-1----:R-:W-:-:S02]  /*4c30*/  IMAD.IADD R22, R22, 0x1, R0 ;  /* 0x0000000116167824 */ /* 0x002fc400078e0200 */
[----:B------:R3:W-:Y:S01]  /*4c40*/  STL [R1+0x120], R5 ;  /* 0x0001200501007387 */ /* 0x0007e20000100800 */
[----:B--2---:R-:W-:Y:S01]  /*4c50*/  MOV R4, UR9 ;  /* 0x0000000900047c02 */ /* 0x004fe20008000f00 */
[----:B------:R-:W1:Y:S01]  /*4c60*/  LDCU.128 UR8, c[0x0][0xb10] ;  /* 0x00016200ff0877ac */ /* 0x000e620008000c00 */
[----:B---3--:R-:W-:-:S03]  /*4c70*/  IMAD.U32 R5, RZ, RZ, UR6 ;  /* 0x00000006ff057e24 */ /* 0x008fc6000f8e00ff */
[----:B------:R2:W-:Y:S04]  /*4c80*/  STL [R1+0x13c], R4 ;  /* 0x00013c0401007387 */ /* 0x0005e80000100800 */
[----:B------:R-:W-:Y:S01]  /*4c90*/  STL [R1+0x138], R5 ;  /* 0x0001380501007387 */ /* 0x000fe20000100800 */
[----:B-1----:R-:W-:Y:S02]  /*4ca0*/  MOV R0, UR8 ;  /* 0x0000000800007c02 */ /* 0x002fe40008000f00 */
[----:B------:R-:W-:Y:S02]  /*4cb0*/  MOV R248, UR10 ;  /* 0x0000000a00f87c02 */ /* 0x000fe40008000f00 */
[----:B--2---:R-:W-:-:S05]  /*4cc0*/  MOV R4, UR7 ;  /* 0x0000000700047c02 */ /* 0x004fca0008000f00 */
[----:B------:R1:W-:Y:S04]  /*4cd0*/  STL [R1+0x134], R4 ;  /* 0x0001340401007387 */ /* 0x0003e80000100800 */
[----:B------:R2:W-:Y:S01]  /*4ce0*/  STL [R1+0x130], R0 ;  /* 0x0001300001007387 */ /* 0x0005e20000100800 */
[----:B-1----:R-:W-:Y:S02]  /*4cf0*/  IMAD.U32 R4, RZ, RZ, UR9 ;  /* 0x00000009ff047e24 */ /* 0x002fe4000f8e00ff */
[----:B--2---:R-:W-:-:S03]  /*4d00*/  IMAD.U32 R0, RZ, RZ, UR11 ;  /* 0x0000000bff007e24 */ /* 0x004fc6000f8e00ff */
[----:B------:R-:W-:Y:S04]  /*4d10*/  STL [R1+0x12c], R4 ;  /* 0x00012c0401007387 */ /* 0x000fe80000100800 */
[----:B------:R1:W-:Y:S02]  /*4d20*/  STL [R1+0x128], R0 ;  /* 0x0001280001007387 */ /* 0x0003e40000100800 */
[----:B-1----:R-:W-:-:S05]  /*4d30*/  MOV R0, UR4 ;  /* 0x0000000400007c02 */ /* 0x002fca0008000f00 */
[----:B------:R1:W-:Y:S04]  /*4d40*/  STL [R1+0x100], R0 ;  /* 0x0001000001007387 */ /* 0x0003e80000100800 */
[----:B------:R1:W-:Y:S04]  /*4d50*/  STL [R1+0xfc], R2 ;  /* 0x0000fc0201007387 */ /* 0x0003e80000100800 */
[----:B----4-:R1:W-:Y:S02]  /*4d60*/  STL [R1+0xf4], R0 ;  /* 0x0000f40001007387 */ /* 0x0103e40000100800 */
.L_x_100:
[----:B------:R-:W2:Y:S01]  /*4d70*/  S2UR UR20, SR_CgaCtaId ;  /* 0x00000000001479c3 */ /* 0x000ea20000008800 */
[----:B-1-3--:R-:W3:Y:S01]  /*4d80*/  LDL R0, [R1+0xfc] ;  /* 0x0000fc0001007983 */ /* 0x00aee20000100800 */
[----:B------:R-:W-:Y:S01]  /*4d90*/  UMOV UR4, 0x400 ;  /* 0x0000040000047882 */ /* 0x000fe20000000000 */
[----:B---3--:R-:W-:Y:S01]  /*4da0*/  R2UR UR5, R0 ;  /* 0x00000000000572ca */ /* 0x008fe200000e0000 */
[----:B--2---:R-:W-:Y:S04]  /*4db0*/  ULEA UR16, UR20, UR4, 0x18 ;  /* 0x0000000414107291 */ /* 0x004fe8000f8ec0ff */
[----:B------:R-:W-:Y:S08]  /*4dc0*/  ULEA UR4, UR17, UR16, 0x3 ;  /* 0x0000001011047291 */ /* 0x000ff0000f8e18ff */
[----:B------:R-:W-:Y:S05]  /*4dd0*/  IMAD.U32 R0, RZ, RZ, UR5 ;  /* 0x00000005ff007e24 */ /* 0x000fea000f8e00ff */
[----:B------:R-:W-:Y:S04]  /*4de0*/  SHF.L.U32 R0, R0, 0x1f, RZ ;  /* 0x0000001f00007819 */ /* 0x000fe800000006ff */
[----:B------:R-:W1:Y:S02]  /*4df0*/  SYNCS.PHASECHK.TRANS64.TRYWAIT P0, [UR4+0x50], R0 ;  /* 0x00005000ff0075a7 */ /* 0x000e640008001104 */
[----:B-1---5:R-:W-:Y:S05]  /*4e00*/  @!P0 BRA `(.L_x_74) ;  /* 0x0000008400808947 */ /* 0x022fea0003800000 */
.L_x_127:
[----:B------:R-:W-:Y:S02]  /*4e10*/  ULEA UR5, UR17, UR16, 0x4 ;  /* 0x0000001011057291 */ /* 0x000fe4000f8e20ff */
[----:B------:R-:W-:Y:S01]  /*4e20*/  UIADD3 UR4, UPT, UPT, UR4, 0x60, URZ ;  /* 0x0000006004047890 */ /* 0x000fe2000fffe0ff */
[----:B------:R-:W2:Y:S03]  /*4e30*/  LDCU UR10, c[0x0][0xb24] ;  /* 0x00016480ff0a77ac */ /* 0x000ea60008000800 */
[----:B------:R-:W-:Y:S03]  /*4e40*/  UPRMT UR4, URZ, 0x654, UR4 ;  /* 0x00000654ff047896 */ /* 0x000fe60008000004 */
[----:B------:R-:W3:Y:S01]  /*4e50*/  LDS.128 R4, [UR5+0xc0] ;  /* 0x0000c005ff047984 */ /* 0x000ee20008000c00 */
[----:B------:R-:W-:Y:S01]  /*4e60*/  @!PT LDS RZ, [RZ] ;  /* 0x00000000fffff984 */ /* 0x000fe20000000800 */
[----:B------:R-:W-:Y:S01]  /*4e70*/  @!PT LDS RZ, [RZ] ;  /* 0x00000000fffff984 */ /* 0x000fe20000000800 */
[----:B------:R-:W-:Y:S01]  /*4e80*/  @!PT LDS RZ, [RZ] ;  /* 0x00000000fffff984 */ /* 0x000fe20000000800 */
[----:B------:R-:W-:Y:S01]  /*4e90*/  @!PT LDS RZ, [RZ] ;  /* 0x00000000fffff984 */ /* 0x000fe20000000800 */
[----:B------:R4:W-:Y:S07]  /*4ea0*/  MEMBAR.ALL.CTA ;  /* 0x0000000000007992 */ /* 0x0009ee0000008000 */
[----:B----4-:R-:W4:Y:S02]  /*4eb0*/  FENCE.VIEW.ASYNC.S ;  /* 0x00000000000073c6 */ /* 0x010f240000000000 */
[----:B----4-:R-:W-:Y:S01]  /*4ec0*/  SYNCS.ARRIVE.TRANS64.RED.A1T0 RZ, [UR4], RZ ;  /* 0x000000ffffff79a7 */ /* 0x010fe20008100404 */
[----:B---3--:R-:W-:Y:S11]  /*4ed0*/  LOP3.LUT P0, RZ, R6, 0x1, RZ, 0xc0, !PT ;  /* 0x0000000106ff7812 */ /* 0x008ff6000780c0ff */
[----:B------:R-:W-:Y:S02]  /*4ee0*/  @!UPT UIADD3 URZ, UPT, UPT, URZ, URZ, URZ ;  /* 0x000000fffffff290 */ /* 0x000fe4000fffe0ff */
[----:B------:R-:W-:Y:S01]  /*4ef0*/  VOTEU.ANY UP0, P0 ;  /* 0x0000000000ff7886 */ /* 0x000fe20000000100 */
[----:B------:R-:W-:Y:S01]  /*4f00*/  PLOP3.LUT P3, PT, PT, PT, UP0, 0x80, 0x8 ;  /* 0x000000000008781c */ /* 0x000fe20003f6f008 */
[----:B------:R-:W-:Y:S01]  /*4f10*/  UP2UR UR5, UPR, URZ, 0x1 ;  /* 0x00000001ff057883 */ /* 0x000fe20008000000 */
[----:B------:R-:W-:Y:S02]  /*4f20*/  PLOP3.LUT P1, PT, PT, PT, UP0, 0x80, 0x8 ;  /* 0x000000000008781c */ /* 0x000fe40003f2f008 */
[----:B------:R-:W-:Y:S02]  /*4f30*/  PLOP3.LUT P2, PT, PT, PT, UP0, 0x80, 0x8 ;  /* 0x000000000008781c */ /* 0x000fe40003f4f008 */
[----:B------:R-:W-:Y:S01]  /*4f40*/  PLOP3.LUT P0, PT, PT, PT, UP0, 0x80, 0x8 ;  /* 0x000000000008781c */ /* 0x000fe20003f0f008 */
[----:B------:R-:W-:Y:S01]  /*4f50*/  IMAD.U32 R9, RZ, RZ, UR5 ;  /* 0x00000005ff097e24 */ /* 0x000fe2000f8e00ff */
[----:B--2---:R-:W-:Y:S04]  /*4f60*/  UISETP.GE.AND UP0, UPT, UR10, 0x1, UPT ;  /* 0x000000010a00788c */ /* 0x004fe8000bf06270 */
[----:B------:R2:W-:Y:S01]  /*4f70*/  STL [R1+0xf8], R9 ;  /* 0x0000f80901007387 */ /* 0x0005e20000100800 */
[----:B-1----:R-:W-:Y:S02]  /*4f80*/  @P3 MOV R2, R4 ;  /* 0x0000000400023202 */ /* 0x002fe40000000f00 */
[----:B------:R-:W-:Y:S02]  /*4f90*/  @P1 LOP3.LUT R0, R5, 0xffff, RZ, 0xc0, !PT ;  /* 0x0000ffff05001812 */ /* 0x000fe400078ec0ff */
[----:B------:R-:W-:Y:S02]  /*4fa0*/  @P2 R2UR UR39, R2 ;  /* 0x00000000022722ca */ /* 0x000fe400000e0000 */
[----:B------:R-:W-:Y:S01]  /*4fb0*/  @P0 R2UR UR38, R0 ;  /* 0x00000000002602ca */ /* 0x000fe200000e0000 */
[----:B------:R-:W-:Y:S03]  /*4fc0*/  @!UPT UIADD3 URZ, UPT, UPT, URZ, URZ, URZ ;  /* 0x000000fffffff290 */ /* 0x000fe6000fffe0ff */
[----:B------:R-:W-:Y:S11]  /*4fd0*/  BRA.U !UP0, `(.L_x_75) ;  /* 0x0000000108e87547 */ /* 0x000ff6000b800000 */
[----:B------:R-:W1:Y:S01]  /*4fe0*/  LDCU UR7, c[0x0][0x370] ;  /* 0x00006e00ff0777ac */ /* 0x000e620008000800 */
[----:B------:R-:W3:Y:S01]  /*4ff0*/  LDL R10, [R1+0x128] ;  /* 0x00012800010a7983 */ /* 0x000ee20000100800 */
[----:B------:R-:W-:Y:S01]  /*5000*/  R2UR UR21, R248 ;  /* 0x00000000f81572ca */ /* 0x000fe200000e0000 */
[----:B------:R-:W4:Y:S02]  /*5010*/  LDCU UR4, c[0x0][0x374] ;  /* 0x00006e80ff0477ac */ /* 0x000f240008000800 */
[----:B------:R-:W5:Y:S01]  /*5020*/  LDL R8, [R1+0x130] ;  /* 0x0001300001087983 */ /* 0x000f620000100800 */
[----:B------:R-:W-:Y:S03]  /*5030*/  UISETP.NE.AND UP1, UPT, UR41, 0x1, UPT ;  /* 0x000000012900788c */ /* 0x000fe6000bf25270 */
[----:B------:R-:W2:Y:S01]  /*5040*/  LDL R3, [R1+0x12c] ;  /* 0x00012c0001037983 */ /* 0x000ea20000100800 */
[----:B------:R-:W-:Y:S05]  /*5050*/  UISETP.NE.AND UP2, UPT, UR10, 0x1, UPT ;  /* 0x000000010a00788c */ /* 0x000fea000bf45270 */
[----:B------:R-:W-:Y:S01]  /*5060*/  UISETP.NE.AND UP0, UPT, UR21, 0x1, UPT ;  /* 0x000000011500788c */ /* 0x000fe2000bf05270 */
[----:B--2---:R-:W-:Y:S02]  /*5070*/  R2UR UR11, R3 ;  /* 0x00000000030b72ca */ /* 0x004fe400000e0000 */
[----:B---3--:R-:W-:Y:S02]  /*5080*/  R2UR UR6, R10 ;  /* 0x000000000a0672ca */ /* 0x008fe400000e0000 */
[----:B-----5:R-:W-:Y:S11]  /*5090*/  R2UR UR5, R8 ;  /* 0x00000000080572ca */ /* 0x020ff600000e0000 */
[----:B----4-:R-:W-:Y:S02]  /*50a0*/  UIMAD.WIDE.U32 UR8, UR4, UR6, URZ ;  /* 0x00000006040872a5 */ /* 0x010fe4000f8e00ff */
[----:B------:R-:W-:Y:S01]  /*50b0*/  UIMAD.WIDE.U32 UR12, UR38, UR6, URZ ;  /* 0x00000006260c72a5 */ /* 0x000fe2000f8e00ff */
[----:B------:R-:W2:Y:S01]  /*50c0*/  LDCU UR6, c[0x0][0xb20] ;  /* 0x00016400ff0677ac */ /* 0x000ea20008000800 */
[----:B------:R-:W-:Y:S02]  /*50d0*/  UIMAD.WIDE.U32 UR18, UR39, UR5, URZ ;  /* 0x00000005271272a5 */ /* 0x000fe4000f8e00ff */
[----:B-1----:R-:W-:Y:S03]  /*50e0*/  UIMAD.WIDE.U32 UR14, UR7, UR5, URZ ;  /* 0x00000005070e72a5 */ /* 0x002fe6000f8e00ff */
[----:B------:R-:W-:Y:S02]  /*50f0*/  UMOV UR5, UR9 ;  /* 0x0000000900057c82 */ /* 0x000fe40008000000 */
[----:B--2---:R-:W-:Y:S03]  /*5100*/  @UP0 USHF.R.U32.HI UR4, URZ, UR6, UR5 ;  /* 0x00000006ff040299 */ /* 0x004fe60008011605 */
[----:B------:R-:W-:Y:S01]  /*5110*/  UMOV UR5, UR13 ;  /* 0x0000000d00057c82 */ /* 0x000fe20008000000 */
[----:B------:R-:W-:Y:S02]  /*5120*/  UIMAD.WIDE.U32 UR8, UR4, UR42, URZ ;  /* 0x0000002a040872a5 */ /* 0x000fe4000f8e00ff */
[----:B------:R-:W-:Y:S03]  /*5130*/  USHF.R.U32.HI UR6, URZ, UR6, UR5 ;  /* 0x00000006ff067299 */ /* 0x000fe60008011605 */
[----:B------:R-:W-:Y:S01]  /*5140*/  UMOV UR5, UR15 ;  /* 0x0000000f00057c82 */ /* 0x000fe20008000000 */
[----:B------:R-:W-:Y:S02]  /*5150*/  USEL UR6, UR38, UR6, !UP0 ;  /* 0x0000000626067287 */ /* 0x000fe4000c000000 */
[----:B------:R-:W-:Y:S01]  /*5160*/  @UP1 USHF.R.U32.HI UR7, URZ, UR11, UR5 ;  /* 0x0000000bff071299 */ /* 0x000fe20008011605 */
[----:B------:R-:W-:Y:S02]  /*5170*/  UMOV UR8, UR9 ;  /* 0x0000000900087c82 */ /* 0x000fe40008000000 */
[----:B------:R-:W-:Y:S01]  /*5180*/  UMOV UR5, UR19 ;  /* 0x0000001300057c82 */ /* 0x000fe20008000000 */
[----:B------:R-:W-:Y:S02]  /*5190*/  UIMAD.WIDE.U32 UR12, UR7, UR42, URZ ;  /* 0x0000002a070c72a5 */ /* 0x000fe4000f8e00ff */
[----:B------:R-:W-:Y:S02]  /*51a0*/  @UP2 USHF.R.U32.HI UR4, URZ, UR43, UR8 ;  /* 0x0000002bff042299 */ /* 0x000fe40008011608 */
[----:B------:R-:W-:Y:S02]  /*51b0*/  USHF.R.U32.HI UR5, URZ, UR11, UR5 ;  /* 0x0000000bff057299 */ /* 0x000fe40008011605 */
[----:B------:R-:W-:Y:S02]  /*51c0*/  UIMAD UR4, UR10, UR4, URZ ;  /* 0x000000040a0472a4 */ /* 0x000fe4000f8e02ff */
[----:B------:R-:W-:Y:S02]  /*51d0*/  USEL UR5, UR39, UR5, !UP1 ;  /* 0x0000000527057287 */ /* 0x000fe4000c800000 */
[----:B------:R-:W-:Y:S01]  /*51e0*/  UISETP.GE.AND UP0, UPT, UR6, UR4, UPT ;  /* 0x000000040600728c */ /* 0x000fe2000bf06270 */
[----:B------:R-:W-:Y:S01]  /*51f0*/  UMOV UR8, UR13 ;  /* 0x0000000d00087c82 */ /* 0x000fe20008000000 */
[----:B------:R-:W-:Y:S02]  /*5200*/  UIMAD.WIDE.U32 UR12, UR6, UR42, URZ ;  /* 0x0000002a060c72a5 */ /* 0x000fe4000f8e00ff */
[----:B------:R-:W-:Y:S04]  /*5210*/  @UP2 USHF.R.U32.HI UR7, URZ, UR43, UR8 ;  /* 0x0000002bff072299 */ /* 0x000fe80008011608 */
[----:B------:R-:W-:Y:S01]  /*5220*/  UIMAD UR8, UR10, UR7, URZ ;  /* 0x000000070a0872a4 */ /* 0x000fe2000f8e02ff */
[----:B------:R-:W-:Y:S03]  /*5230*/  UMOV UR4, UR13 ;  /* 0x0000000d00047c82 */ /* 0x000fe60008000000 */
[----:B------:R-:W-:Y:S02]  /*5240*/  UISETP.GE.OR UP0, UPT, UR5, UR8, UP0 ;  /* 0x000000080500728c */ /* 0x000fe40008706670 */
[----:B------:R-:W-:Y:S02]  /*5250*/  USHF.R.U32.HI UR4, URZ, UR43, UR4 ;  /* 0x0000002bff047299 */ /* 0x000fe40008011604 */
[----:B------:R-:W-:Y:S02]  /*5260*/  UIMAD.WIDE.U32 UR8, UR5, UR42, URZ ;  /* 0x0000002a050872a5 */ /* 0x000fe4000f8e00ff */
[----:B------:R-:W-:Y:S02]  /*5270*/  USEL UR12, UR6, UR4, !UP2 ;  /* 0x00000004060c7287 */ /* 0x000fe4000d000000 */
[----:B------:R-:W-:Y:S02]  /*5280*/  UIADD3 UR8, UPT, UPT, -UR5, URZ, URZ ;  /* 0x000000ff05087290 */ /* 0x000fe4000fffe1ff */
[----:B------:R-:W-:Y:S01]  /*5290*/  UIADD3 UR11, UPT, UPT, -UR12, URZ, URZ ;  /* 0x000000ff0c0b7290 */ /* 0x000fe2000fffe1ff */
[----:B------:R-:W-:Y:S01]  /*52a0*/  @!UP0 UMOV UR4, UR9 ;  /* 0x0000000900048c82 */ /* 0x000fe20008000000 */
[----:B------:R-:W-:Y:S02]  /*52b0*/  UIADD3 UR9, UPT, UPT, -UR6, URZ, URZ ;  /* 0x000000ff06097290 */ /* 0x000fe4000fffe1ff */
[----:B------:R-:W-:Y:S02]  /*52c0*/  @!UP0 USHF.R.U32.HI UR4, URZ, UR43, UR4 ;  /* 0x0000002bff048299 */ /* 0x000fe40008011604 */
[----:B------:R-:W-:Y:S02]  /*52d0*/  UIMAD UR11, UR10, UR11, UR6 ;  /* 0x0000000b0a0b72a4 */ /* 0x000fe4000f8e0206 */
[----:B------:R-:W-:Y:S04]  /*52e0*/  @!UP0 USEL UR4, UR5, UR4, !UP2 ;  /* 0x0000000405048287 */ /* 0x000fe8000d000000 */
[----:B------:R-:W-:Y:S02]  /*52f0*/  @!UP0 UIMAD UR11, UR7, UR11, UR4 ;  /* 0x0000000b070b82a4 */ /* 0x000fe4000f8e0204 */
[----:B------:R-:W-:Y:S02]  /*5300*/  @!UP0 UIADD3 UR12, UPT, UPT, UR12, -UR4, URZ ;  /* 0x800000040c0c8290 */ /* 0x000fe4000fffe0ff */
[----:B------:R-:W-:Y:S02]  /*5310*/  UIMAD UR7, UR41, UR8, UR39 ;  /* 0x00000008290772a4 */ /* 0x000fe4000f8e0227 */
[----:B------:R-:W-:Y:S02]  /*5320*/  @!UP0 UIMAD UR6, UR12, UR10, UR5 ;  /* 0x0000000a0c0682a4 */ /* 0x000fe4000f8e0205 */
[----:B------:R-:W-:Y:S01]  /*5330*/  UIMAD UR4, UR21, UR9, UR38 ;  /* 0x00000009150472a4 */ /* 0x000fe2000f8e0226 */
[----:B------:R-:W-:Y:S02]  /*5340*/  @!UP0 UMOV UR5, UR11 ;  /* 0x0000000b00058c82 */ /* 0x000fe40008000000 */
[----:B------:R-:W-:Y:S02]  /*5350*/  UIMAD UR39, UR5, UR41, UR7 ;  /* 0x00000029052772a4 */ /* 0x000fe4000f8e0207 */
[----:B------:R-:W-:Y:S11]  /*5360*/  UIMAD UR38, UR6, UR21, UR4 ;  /* 0x00000015062672a4 */ /* 0x000ff6000f8e0204 */
[----:B------:R-:W-:Y:S01]  /*5370*/  @!UPT UIADD3 URZ, UPT, UPT, URZ, URZ, URZ ;  /* 0x000000fffffff290 */ /* 0x000fe2000fffe0ff */
.L_x_75:
[----:B------:R-:W-:Y:S01]  /*5380*/  UISETP.NE.AND UP0, UPT, UR40, 0x1, UPT ;  /* 0x000000012800788c */ /* 0x000fe2000bf05270 */
[----:B------:R-:W3:Y:S04]  /*5390*/  LDL R0, [R1+0x114] ;  /* 0x0001140001007983 */ /* 0x000ee80000100800 */
[----:B------:R-:W4:Y:S04]  /*53a0*/  LDL R2, [R1+0x140] ;  /* 0x0001400001027983 */ /* 0x000f280000100800 */
[----:B------:R1:W5:Y:S02]  /*53b0*/  LDL R8, [R1+0xf0] ;  /* 0x0000f00001087983 */ /* 0x0003640000100800 */
[----:B------:R-:W2:Y:S01]  /*53c0*/  @!UP0 LDCU.128 UR12, c[0x0][0xb10] ;  /* 0x00016200ff0c87ac */ /* 0x000ea20008000c00 */
[----:B------:R-:W1:Y:S01]  /*53d0*/  @!UP0 LDCU UR5, c[0x0][0xb0c] ;  /* 0x00016180ff0587ac */ /* 0x000e620008000800 */
[----:B------:R-:W1:Y:S01]  /*53e0*/  @!UP0 LDCU UR10, c[0x0][0xb20] ;  /* 0x00016400ff0a87ac */ /* 0x000e620008000800 */
[----:B--2---:R-:W-:Y:S02]  /*53f0*/  UIMAD.WIDE.U32 UR8, UR39, UR12, URZ ;  /* 0x0000000c270872a5 */ /* 0x004fe4000f8e00ff */
[----:B------:R-:W-:Y:S02]  /*5400*/  UIMAD.WIDE.U32 UR6, UR38, UR15, URZ ;  /* 0x0000000f260672a5 */ /* 0x000fe4000f8e00ff */
[----:B------:R-:W-:Y:S03]  /*5410*/  @!UP0 UISETP.NE.AND UP1, UPT, UR14, 0x1, UPT ;  /* 0x000000010e00888c */ /* 0x000fe6000bf25270 */
[----:B------:R-:W-:Y:S01]  /*5420*/  @!UP0 UMOV UR4, UR9 ;  /* 0x0000000900048c82 */ /* 0x000fe20008000000 */
[----:B-1----:R-:W-:Y:S02]  /*5430*/  @!UP0 UISETP.NE.AND UP2, UPT, UR5, 0x1, UPT ;  /* 0x000000010500888c */ /* 0x002fe4000bf45270 */
[----:B------:R-:W-:Y:S01]  /*5440*/  @!UP0 USHF.R.U32.HI UR4, URZ, UR13, UR4 ;  /* 0x0000000dff048299 */ /* 0x000fe20008011604 */
[----:B------:R-:W-:Y:S02]  /*5450*/  @!UP0 UMOV UR6, UR7 ;  /* 0x0000000700068c82 */ /* 0x000fe40008000000 */
[----:B------:R-:W-:Y:S02]  /*5460*/  @!UP0 USHF.R.U32.HI UR6, URZ, UR10, UR6 ;  /* 0x0000000aff068299 */ /* 0x000fe40008011606 */
[----:B------:R-:W-:Y:S02]  /*5470*/  @!UP0 USEL UR7, UR39, UR4, !UP2 ;  /* 0x0000000427078287 */ /* 0x000fe4000d000000 */
[----:B------:R-:W-:Y:S04]  /*5480*/  @!UP0 USEL UR6, UR38, UR6, !UP1 ;  /* 0x0000000626068287 */ /* 0x000fe8000c800000 */
[----:B------:R-:W-:Y:S02]  /*5490*/  @!UP0 UIADD3 UR4, UPT, UPT, -UR7, UR6, URZ ;  /* 0x0000000607048290 */ /* 0x000fe4000fffe1ff */
[----:B------:R-:W-:Y:S02]  /*54a0*/  @!UP0 UIADD3 UR6, UPT, UPT, UR7, -UR6, URZ ;  /* 0x8000000607068290 */ /* 0x000fe4000fffe0ff */
[----:B------:R-:W-:Y:S02]  /*54b0*/  UIADD3 UR7, UPT, UPT, UR17, 0x1, URZ ;  /* 0x0000000111077890 */ /* 0x000fe4000fffe0ff */
[----:B------:R-:W-:Y:S02]  /*54c0*/  @!UP0 UIMAD UR39, UR4, UR5, UR39 ;  /* 0x00000005042782a4 */ /* 0x000fe4000f8e0227 */
[----:B------:R-:W-:Y:S01]  /*54d0*/  @!UP0 UIMAD UR38, UR6, UR14, UR38 ;  /* 0x0000000e062682a4 */ /* 0x000fe2000f8e0226 */
[----:B---3--:R-:W-:Y:S02]  /*54e0*/  R2UR UR18, R0 ;  /* 0x00000000001272ca */ /* 0x008fe400000e0000 */
[----:B----4-:R-:W-:Y:S01]  /*54f0*/  R2UR UR11, R2 ;  /* 0x00000000020b72ca */ /* 0x010fe200000e0000 */
[----:B------:R-:W-:Y:S05]  /*5500*/  IMAD.U32 R2, RZ, RZ, UR7 ;  /* 0x00000007ff027e24 */ /* 0x000fea000f8e00ff */
[----:B------:R1:W-:Y:S05]  /*5510*/  STL [R1+0x110], R2 ;  /* 0x0001100201007387 */ /* 0x0003ea0000100800 */
[----:B------:R-:W-:Y:S04]  /*5520*/  UISETP.NE.U32.AND UP3, UPT, UR18, URZ, UPT ;  /* 0x000000ff1200728c */ /* 0x000fe8000bf65070 */
[----:B------:R-:W-:Y:S09]  /*5530*/  UISETP.NE.AND.EX UP3, UPT, UR11, URZ, UPT, UP3 ;  /* 0x000000ff0b00728c */ /* 0x000ff2000bf65330 */
[----:B------:R-:W-:Y:S05]  /*5540*/  BRA.U !UP3, `(.L_x_76) ;  /* 0x000000010b5c7547 */ /* 0x000fea000b800000 */
[----:B------:R-:W2:Y:S01]  /*5550*/  LDCU.64 UR8, c[0x0][0x358] ;  /* 0x00006b00ff0877ac */ /* 0x000ea20008000a00 */
[----:B------:R-:W3:Y:S01]  /*5560*/  LDL R3, [R1+0x11c] ;  /* 0x00011c0001037983 */ /* 0x000ee20000100800 */
[----:B------:R-:W-:Y:S01]  /*5570*/  R2UR UR6, R0 ;  /* 0x00000000000672ca */ /* 0x000fe200000e0000 */
[----:B------:R-:W-:Y:S02]  /*5580*/  IMAD.MOV.U32 R0, RZ, RZ, 0x1 ;  /* 0x00000001ff007424 */ /* 0x000fe400078e00ff */
[----:B-1----:R-:W4:Y:S02]  /*5590*/  LDL R2, [R1+0x118] ;  /* 0x0001180001027983 */ /* 0x002f240000100800 */
[----:B----4-:R-:W-:Y:S02]  /*55a0*/  R2UR UR4, R2 ;  /* 0x00000000020472ca */ /* 0x010fe400000e0000 */
[----:B---3--:R-:W-:Y:S11]  /*55b0*/  R2UR UR5, R3 ;  /* 0x00000000030572ca */ /* 0x008ff600000e0000 */
[----:B------:R-:W-:Y:S02]  /*55c0*/  @!UPT UIADD3 URZ, UPT, UPT, URZ, URZ, URZ ;  /* 0x000000fffffff290 */ /* 0x000fe4000fffe0ff */
[----:B------:R-:W-:Y:S04]  /*55d0*/  UISETP.NE.U32.AND UP0, UPT, UR5, URZ, UPT ;  /* 0x000000ff0500728c */ /* 0x000fe8000bf05070 */
[----:B------:R-:W-:Y:S06]  /*55e0*/  UISETP.NE.AND.EX UP0, UPT, UR4, URZ, UPT, UP0 ;  /* 0x000000ff0400728c */ /* 0x000fec000bf05300 */
[----:B------:R-:W-:Y:S05]  /*55f0*/  PLOP3.LUT P0, PT, PT, PT, UP0, 0x80, 0x8 ;  /* 0x000000000008781c */ /* 0x000fea0003f0f008 */
[----:B------:R-:W1:Y:S01]  /*5600*/  @UP0 LDCU.64 UR4, c[0x0][0x888] ;  /* 0x00011100ff0407ac */ /* 0x000e620008000a00 */
[----:B------:R-:W-:Y:S07]  /*5610*/  @UP0 UIMAD UR6, UR36, UR6, URZ ;  /* 0x00000006240602a4 */ /* 0x000fee000f8e02ff */
[----:B-----5:R-:W-:Y:S01]  /*5620*/  @P0 PRMT R8, R0, 0x7610, R8 ;  /* 0x0000761000080816 */ /* 0x020fe20000000008 */
[----:B-1----:R-:W-:Y:S06]  /*5630*/  @UP0 UIMAD.WIDE UR4, UR6, 0x4, UR4 ;  /* 0x00000004060408a5 */ /* 0x002fec000f8e0204 */
[----:B------:R-:W-:Y:S02]  /*5640*/  IMAD.U32 R2, RZ, RZ, UR4 ;  /* 0x00000004ff027e24 */ /* 0x000fe4000f8e00ff */
[----:B------:R-:W-:Y:S05]  /*5650*/  IMAD.U32 R3, RZ, RZ, UR5 ;  /* 0x00000005ff037e24 */ /* 0x000fea000f8e00ff */
[----:B--2---:R-:W2:Y:S02]  /*5660*/  @P0 LDG.E R2, desc[UR8][R2.64] ;  /* 0x0000000802020981 */ /* 0x004ea4000c1e1900 */
[----:B--2---:R-:W-:Y:S01]  /*5670*/  @P0 R2UR UR44, R2 ;  /* 0x00000000022c02ca */ /* 0x004fe200000e0000 */
[----:B------:R-:W-:Y:S05]  /*5680*/  IMAD.MOV.U32 R2, RZ, RZ, 0x1 ;  /* 0x00000001ff027424 */ /* 0x000fea00078e00ff */
[----:B------:R-:W-:Y:S05]  /*5690*/  @!P0 PRMT R8, R2, 0x7610, R8 ;  /* 0x0000761002088816 */ /* 0x000fea0000000008 */
[----:B------:R2:W-:Y:S03]  /*56a0*/  STL.S16 [R1+0xf0], R8 ;  /* 0x0000f00801007387 */ /* 0x0005e60000100600 */
[----:B------:R-:W3:Y:S02]  /*56b0*/  @!UP0 LDCU UR44, c[0x0][0x880] ;  /* 0x00011000ff2c87ac */ /* 0x000ee40008000800 */
.L_x_76:
[----:B------:R-:W4:Y:S04]  /*56c0*/  LDL R0, [R1+0x120] ;  /* 0x0001200001007983 */ /* 0x000f280000100800 */
[----:B-1----:R-:W3:Y:S02]  /*56d0*/  LDL R2, [R1+0x13c] ;  /* 0x00013c0001027983 */ /* 0x002ee40000100800 */
[----:B---3--:R-:W-:Y:S02]  /*56e0*/  R2UR UR4, R2 ;  /* 0x00000000020472ca */ /* 0x008fe400000e0000 */
[----:B----4-:R-:W-:Y:S11]  /*56f0*/  R2UR UR5, R0 ;  /* 0x00000000000572ca */ /* 0x010ff600000e0000 */
[----:B------:R-:W-:Y:S02]  /*5700*/  @!UPT UIADD3 URZ, UPT, UPT, URZ, URZ, URZ ;  /* 0x000000fffffff290 */ /* 0x000fe4000fffe0ff */
[----:B------:R-:W-:Y:S04]  /*5710*/  UISETP.NE.U32.AND UP0, UPT, UR5, URZ, UPT ;  /* 0x000000ff0500728c */ /* 0x000fe8000bf05070 */
[----:B------:R-:W-:Y:S09]  /*5720*/  UISETP.NE.AND.EX UP0, UPT, UR4, URZ, UPT, UP0 ;  /* 0x000000ff0400728c */ /* 0x000ff2000bf05300 */
[----:B------:R-:W-:Y:S05]  /*5730*/  BRA.U !UP0, `(.L_x_77) ;  /* 0x00000001084c7547 */ /* 0x000fea000b800000 */
[----:B------:R-:W1:Y:S01]  /*5740*/  LDCU.64 UR8, c[0x0][0x358] ;  /* 0x00006b00ff0877ac */ /* 0x000e620008000a00 */
[----:B------:R-:W3:Y:S01]  /*5750*/  LDL R3, [R1+0x138] ;  /* 0x0001380001037983 */ /* 0x000ee20000100800 */
[----:B------:R-:W-:Y:S03]  /*5760*/  R2UR UR6, R0 ;  /* 0x00000000000672ca */ /* 0x000fe600000e0000 */
[----:B------:R-:W4:Y:S02]  /*5770*/  LDL R2, [R1+0x134] ;  /* 0x0001340001027983 */ /* 0x000f240000100800 */
[----:B----4-:R-:W-:Y:S02]  /*5780*/  R2UR UR4, R2 ;  /* 0x00000000020472ca */ /* 0x010fe400000e0000 */
[----:B---3--:R-:W-:Y:S11]  /*5790*/  R2UR UR5, R3 ;  /* 0x00000000030572ca */ /* 0x008ff600000e0000 */
[----:B------:R-:W-:Y:S02]  /*57a0*/  @!UPT UIADD3 URZ, UPT, UPT, URZ, URZ, URZ ;  /* 0x000000fffffff290 */ /* 0x000fe4000fffe0ff */
[----:B------:R-:W-:Y:S04]  /*57b0*/  UISETP.NE.U32.AND UP0, UPT, UR5, URZ, UPT ;  /* 0x000000ff0500728c */ /* 0x000fe8000bf05070 */
[----:B------:R-:W-:Y:S06]  /*57c0*/  UISETP.NE.AND.EX UP0, UPT, UR4, URZ, UPT, UP0 ;  /* 0x000000ff0400728c */ /* 0x000fec000bf05300 */
[----:B------:R-:W-:Y:S05]  /*57d0*/  PLOP3.LUT P0, PT, PT, PT, UP0, 0x80, 0x8 ;  /* 0x000000000008781c */ /* 0x000fea0003f0f008 */
[----:B------:R-:W3:Y:S01]  /*57e0*/  @UP0 LDCU.64 UR4, c[0x0][0x8a8] ;  /* 0x00011500ff0407ac */ /* 0x000ee20008000a00 */
[----:B------:R-:W-:Y:S04]  /*57f0*/  @UP0 UIMAD UR6, UR36, UR6, URZ ;  /* 0x00000006240602a4 */ /* 0x000fe8000f8e02ff */
[----:B---3--:R-:W-:Y:S06]  /*5800*/  @UP0 UIMAD.WIDE UR4, UR6, 0x4, UR4 ;  /* 0x00000004060408a5 */ /* 0x008fec000f8e0204 */
[----:B------:R-:W-:Y:S02]  /*5810*/  IMAD.U32 R2, RZ, RZ, UR4 ;  /* 0x00000004ff027e24 */ /* 0x000fe4000f8e00ff */
[----:B------:R-:W-:Y:S05]  /*5820*/  IMAD.U32 R3, RZ, RZ, UR5 ;  /* 0x00000005ff037e24 */ /* 0x000fea000f8e00ff */
[----:B-1----:R-:W3:Y:S02]  /*5830*/  @P0 LDG.E R2, desc[UR8][R2.64] ;  /* 0x0000000802020981 */ /* 0x002ee4000c1e1900 */
[----:B---3--:R-:W-:Y:S11]  /*5840*/  @P0 R2UR UR37, R2 ;  /* 0x00000000022502ca */ /* 0x008ff600000e0000 */
[----:B------:R-:W-:Y:S03]  /*5850*/  @!UPT UIADD3 URZ, UPT, UPT, URZ, URZ, URZ ;  /* 0x000000fffffff290 */ /* 0x000fe6000fffe0ff */
[----:B------:R-:W1:Y:S02]  /*5860*/  @!UP0 LDCU UR37, c[0x0][0x8a0] ;  /* 0x00011400ff2587ac */ /* 0x000e640008000800 */
.L_x_77:
[----:B------:R-:W3:Y:S01]  /*5870*/  LDL R10, [R1+0x124] ;  /* 0x00012400010a7983 */ /* 0x000ee20000100800 */
[----:B------:R-:W-:Y:S01]  /*5880*/  R2UR UR4, R9 ;  /* 0x00000000090472ca */ /* 0x000fe200000e0000 */
[----:B------:R-:W-:Y:S02]  /*5890*/  UPLOP3.LUT UP1, UPT, UPT, UPT, UPT, 0x40, 0x4 ;  /* 0x000000000004789c */ /* 0x000fe40003f2e870 */
[----:B------:R-:W4:Y:S04]  /*58a0*/  LDL R3, [R1+0x100] ;  /* 0x0001000001037983 */ /* 0x000f280000100800 */
[----:B------:R-:W2:Y:S04]  /*58b0*/  LDL.LU R0, [R1+0x104] ;  /* 0x0001040001007983 */ /* 0x000ea80000300800 */
[----:B------:R-:W3:Y:S02]  /*58c0*/  LDL R2, [R1+0xf4] ;  /* 0x0000f40001027983 */ /* 0x000ee40000100800 */
[----:B------:R-:W-:Y:S02]  /*58d0*/  UISETP.NE.AND UP4, UPT, UR4, URZ, UPT ;  /* 0x000000ff0400728c */ /* 0x000fe4000bf85270 */
[----:B------:R1:W-:Y:S04]  /*58e0*/  STL [R1+0xe8], RZ ;  /* 0x0000e8ff01007387 */ /* 0x0003e80000100800 */
[----:B------:R1:W-:Y:S04]  /*58f0*/  STL [R1+0xec], RZ ;  /* 0x0000ecff01007387 */ /* 0x0003e80000100800 */
[----:B------:R1:W-:Y:S04]  /*5900*/  STL [R1+0xe0], RZ ;  /* 0x0000e0ff01007387 */ /* 0x0003e80000100800 */
[----:B------:R1:W-:Y:S01]  /*5910*/  STL [R1+0xe4], RZ ;  /* 0x0000e4ff01007387 */ /* 0x0003e20000100800 */
[----:B---3--:R-:W-:Y:S02]  /*5920*/  R2UR UR8, R2 ;  /* 0x00000000020872ca */ /* 0x008fe400000e0000 */
[----:B------:R-:W-:Y:S02]  /*5930*/  R2UR UR5, R10 ;  /* 0x000000000a0572ca */ /* 0x000fe400000e0000 */
[----:B--2---:R-:W-:Y:S02]  /*5940*/  R2UR UR6, R0 ;  /* 0x00000000000672ca */ /* 0x004fe400000e0000 */
[----:B----4-:R-:W-:Y:S07]  /*5950*/  R2UR UR7, R3 ;  /* 0x00000000030772ca */ /* 0x010fee00000e0000 */
[----:B------:R-:W-:Y:S02]  /*5960*/  IMAD.U32 R0, RZ, RZ, UR8 ;  /* 0x00000008ff007e24 */ /* 0x000fe4000f8e00ff */
[----:B------:R-:W-:Y:S06]  /*5970*/  UISETP.NE.AND UP5, UPT, UR5, URZ, UPT ;  /* 0x000000ff0500728c */ /* 0x000fec000bfa5270 */
[----:B------:R-:W-:Y:S05]  /*5980*/  PLOP3.LUT P1, PT, PT, PT, UP5, 0x80, 0x8 ;  /* 0x000000000008781c */ /* 0x000fea0003f2f058 */
[----:B------:R-:W2:Y:S01]  /*5990*/  @UP5 LDCU.64 UR4, c[0x0][0x888] ;  /* 0x00011100ff0457ac */ /* 0x000ea20008000a00 */
[----:B------:R-:W-:Y:S02]  /*59a0*/  @UP5 UPLOP3.LUT UP1, UPT, UPT, UPT, UP3, 0x80, 0x8 ;  /* 0x000000000008589c */ /* 0x000fe40003f2f030 */
[----:B------:R-:W-:Y:S05]  /*59b0*/  @UP5 UISETP.NE.AND UP2, UPT, UR44, URZ, UPT ;  /* 0x000000ff2c00528c */ /* 0x000fea000bf45270 */
[----:B-----5:R-:W-:Y:S01]  /*59c0*/  @P1 LOP3.LUT P0, RZ, R8, 0xff, RZ, 0xc0, !PT ;  /* 0x000000ff08ff1812 */ /* 0x020fe2000780c0ff */
[----:B--2---:R-:W-:Y:S02]  /*59d0*/  @UP5 UISETP.NE.U32.AND UP0, UPT, UR4, URZ, UPT ;  /* 0x000000ff0400528c */ /* 0x004fe4000bf05070 */
[----:B------:R-:W-:Y:S02]  /*59e0*/  @UP5 USEL UR4, URZ, 0xffffffff, UP2 ;  /* 0xffffffffff045887 */ /* 0x000fe40009000000 */
[----:B------:R-:W-:Y:S04]  /*59f0*/  @UP5 UISETP.NE.AND.EX UP0, UPT, UR5, URZ, UPT, UP0 ;  /* 0x000000ff0500528c */ /* 0x000fe8000bf05300 */
[----:B------:R-:W-:Y:S04]  /*5a00*/  @UP5 USEL UR5, URZ, 0xffffffff, UP0 ;  /* 0xffffffffff055887 */ /* 0x000fe80008000000 */
[----:B------:R-:W-:Y:S01]  /*5a10*/  @P1 VOTEU.ANY UP0, P0 ;  /* 0x0000000000ff1886 */ /* 0x000fe20000000100 */
[----:B------:R-:W-:Y:S01]  /*5a20*/  @UP1 USEL UR4, UR5, UR4, !UP0 ;  /* 0x0000000405041287 */ /* 0x000fe2000c000000 */
[----:B------:R-:W-:Y:S01]  /*5a30*/  PLOP3.LUT P1, PT, PT, PT, UP4, 0x80, 0x8 ;  /* 0x000000000008781c */ /* 0x000fe20003f2f048 */
[----:B------:R-:W-:Y:S01]  /*5a40*/  ULEA UR5, UR45, UR16, 0x3 ;  /* 0x000000102d057291 */ /* 0x000fe2000f8e18ff */
[----:B------:R-:W-:Y:S01]  /*5a50*/  PLOP3.LUT P0, PT, PT, PT, UP4, 0x80, 0x8 ;  /* 0x000000000008781c */ /* 0x000fe20003f0f048 */
[----:B------:R-:W-:Y:S04]  /*5a60*/  @UP5 ULOP3.LUT UR4, UR4, 0x1, URZ, 0xc0, !UPT ;  /* 0x0000000104045892 */ /* 0x000fe8000f8ec0ff */
[----:B------:R-:W-:Y:S06]  /*5a70*/  UISETP.NE.U32.OR UP0, UPT, UR4, 0x1, !UP5 ;  /* 0x000000010400788c */ /* 0x000fec000ef05470 */
[----:B------:R-:W-:Y:S02]  /*5a80*/  PLOP3.LUT P2, PT, PT, PT, UP0, 0x80, 0x8 ;  /* 0x000000000008781c */ /* 0x000fe40003f4f008 */
[----:B------:R-:W-:Y:S02]  /*5a90*/  @P1 SHF.R.U32.HI R4, RZ, 0x10, R5 ;  /* 0x00000010ff041819 */ /* 0x000fe40000011605 */
[----:B------:R-:W-:Y:S02]  /*5aa0*/  PLOP3.LUT P1, PT, PT, PT, PT, 0x8, 0x80 ;  /* 0x000000000080781c */ /* 0x000fe40003f2e170 */
[----:B------:R-:W-:Y:S07]  /*5ab0*/  @P0 R2UR UR6, R4 ;  /* 0x00000000040602ca */ /* 0x000fee00000e0000 */
[----:B------:R-:W-:Y:S04]  /*5ac0*/  @P2 SHF.L.U32 R0, R0, 0x1f, RZ ;  /* 0x0000001f00002819 */ /* 0x000fe800000006ff */
[----:B------:R2:W3:Y:S02]  /*5ad0*/  @P2 SYNCS.PHASECHK.TRANS64.TRYWAIT P4, [UR16+0x30], R0 ;  /* 0x00003000ff0025a7 */ /* 0x0004e40008081110 */
[----:B--2---:R-:W-:Y:S05]  /*5ae0*/  IMAD.U32 R0, RZ, RZ, UR7 ;  /* 0x00000007ff007e24 */ /* 0x004fea000f8e00ff */
[----:B------:R-:W-:Y:S01]  /*5af0*/  SHF.L.U32 R3, R0, 0x1f, RZ ;  /* 0x0000001f00037819 */ /* 0x000fe200000006ff */
[----:B------:R-:W-:Y:S03]  /*5b00*/  IMAD.U32 R0, RZ, RZ, UR6 ;  /* 0x00000006ff007e24 */ /* 0x000fe6000f8e00ff */
[----:B------:R2:W4:Y:S02]  /*5b10*/  SYNCS.PHASECHK.TRANS64.TRYWAIT P3, [UR5+0x70], R3 ;  /* 0x00007003ff0075a7 */ /* 0x0005240008061105 */
[----:B------:R2:W-:Y:S04]  /*5b20*/  STL [R1+0x104], R0 ;  /* 0x0001040001007387 */ /* 0x0005e80000100800 */
[----:B------:R2:W-:Y:S04]  /*5b30*/  STL [R1+0xd8], RZ ;  /* 0x0000d8ff01007387 */ /* 0x0005e80000100800 */
        /* <DEDUP_REMOVED lines=12> */
[----:B------:R2:W-:Y:S01]  /*5c00*/  STL [R1+0xac], RZ ;  /* 0x0000acff01007387 */ /* 0x0005e20000100800 */
[----:B---3--:R-:W-:Y:S03]  /*5c10*/  @P2 PLOP3.LUT P1, PT, P4, PT, PT, 0x8, 0x80 ;  /* 0x000000000080281c */ /* 0x008fe6000272e170 */
        /* <DEDUP_REMOVED lines=40> */
[----:B------:R2:W-:Y:S04]  /*5ea0*/  STL [R1], RZ ;  /* 0x000000ff01007387 */ /* 0x0005e80000100800 */
[----:B------:R2:W-:Y:S01]  /*5eb0*/  STL [R1+0x4], RZ ;  /* 0x000004ff01007387 */ /* 0x0005e20000100800 */
[----:B-1--4-:R-:W-:Y:S05]  /*5ec0*/  BRA.U !UP0, `(.L_x_78) ;  /* 0x0000000508d07547 */ /* 0x012fea000b800000 */
[----:B------:R-:W-:Y:S01]  /*5ed0*/  LOP3.LUT P0, RZ, R8, 0xff, RZ, 0xc0, !PT ;  /* 0x000000ff08ff7812 */ /* 0x000fe2000780c0ff */
[----:B------:R-:W-:Y:S01]  /*5ee0*/  @!UPT UIADD3 URZ, UPT, UPT, URZ, URZ, URZ ;  /* 0x000000fffffff290 */ /* 0x000fe2000fffe0ff */
[----:B------:R-:W-:Y:S11]  /*5ef0*/  @!P1 BRA `(.L_x_79) ;  /* 0x0000000000189947 */ /* 0x000ff60003800000 */
[----:B------:R-:W-:Y:S11]  /*5f00*/  R2UR UR4, R2 ;  /* 0x00000000020472ca */ /* 0x000ff600000e0000 */
[----:B------:R-:W-:Y:S02]  /*5f10*/  @!UPT UIADD3 URZ, UPT, UPT, URZ, URZ, URZ ;  /* 0x000000fffffff290 */ /* 0x000fe4000fffe0ff */
[----:B--2---:R-:W-:Y:S05]  /*5f20*/  IMAD.U32 R0, RZ, RZ, UR4 ;  /* 0x00000004ff007e24 */ /* 0x004fea000f8e00ff */
[----:B------:R-:W-:Y:S04]  /*5f30*/  SHF.L.U32 R0, R0, 0x1f, RZ ;  /* 0x0000001f00007819 */ /* 0x000fe800000006ff */
[----:B------:R-:W1:Y:S02]  /*5f40*/  SYNCS.PHASECHK.TRANS64.TRYWAIT P1, [UR16+0x30], R0 ;  /* 0x00003000ff0075a7 */ /* 0x000e640008021110 */
[----:B-1----:R-:W-:Y:S05]  /*5f50*/  @!P1 BRA `(.L_x_80) ;  /* 0x0000007400449947 */ /* 0x002fea0003800000 */
.L_x_79:
[----:B------:R-:W3:Y:S01]  /*5f60*/  LDL R6, [R1+0x11c] ;  /* 0x00011c0001067983 */ /* 0x000ee20000100800 */
[----:B------:R-:W-:Y:S02]  /*5f70*/  CS2R R66, SRZ ;  /* 0x0000000000427805 */ /* 0x000fe4000001ff00 */
[----:B------:R-:W-:Y:S02]  /*5f80*/  CS2R R64, SRZ ;  /* 0x0000000000407805 */ /* 0x000fe4000001ff00 */
[----:B------:R-:W-:Y:S01]  /*5f90*/  CS2R R62, SRZ ;  /* 0x00000000003e7805 */ /* 0x000fe2000001ff00 */
[----:B------:R-:W4:Y:S01]  /*5fa0*/  LDL R5, [R1+0x118] ;  /* 0x0001180001057983 */ /* 0x000f220000100800 */
[----:B------:R-:W-:Y:S02]  /*5fb0*/  CS2R R60, SRZ ;  /* 0x00000000003c7805 */ /* 0x000fe4000001ff00 */
[----:B------:R-:W-:Y:S02]  /*5fc0*/  CS2R R58, SRZ ;  /* 0x00000000003a7805 */ /* 0x000fe4000001ff00 */
[----:B------:R-:W-:Y:S01]  /*5fd0*/  CS2R R56, SRZ ;  /* 0x0000000000387805 */ /* 0x000fe2000001ff00 */
[----:B------:R-:W5:Y:S01]  /*5fe0*/  LDL.LU R4, [R1+0xf4] ;  /* 0x0000f40001047983 */ /* 0x000f620000300800 */
[----:B------:R-:W-:Y:S01]  /*5ff0*/  UISETP.NE.AND UP1, UPT, UR44, URZ, UPT ;  /* 0x000000ff2c00728c */ /* 0x000fe2000bf25270 */
[----:B------:R-:W-:Y:S02]  /*6000*/  CS2R R54, SRZ ;  /* 0x0000000000367805 */ /* 0x000fe4000001ff00 */
        /* <DEDUP_REMOVED lines=21> */
[----:B-----5:R-:W-:Y:S02]  /*6160*/  R2UR UR7, R4 ;  /* 0x00000000040772ca */ /* 0x020fe400000e0000 */
[----:B---3--:R-:W-:Y:S02]  /*6170*/  R2UR UR6, R6 ;  /* 0x00000000060672ca */ /* 0x008fe400000e0000 */
[----:B------:R-:W-:Y:S02]  /*6180*/  CS2R R6, SRZ ;  /* 0x0000000000067805 */ /* 0x000fe4000001ff00 */
[----:B----4-:R-:W-:Y:S02]  /*6190*/  R2UR UR4, R5 ;  /* 0x00000000050472ca */ /* 0x010fe400000e0000 */
[----:B------:R-:W-:Y:S05]  /*61a0*/  CS2R R4, SRZ ;  /* 0x0000000000047805 */ /* 0x000fea000001ff00 */
[----:B------:R-:W-:Y:S02]  /*61b0*/  ULOP3.LUT UR7, UR7, 0x1, URZ, 0x3c, !UPT ;  /* 0x0000000107077892 */ /* 0x000fe4000f8e3cff */
[----:B------:R-:W-:Y:S04]  /*61c0*/  UISETP.NE.U32.AND UP0, UPT, UR6, URZ, UPT ;  /* 0x000000ff0600728c */ /* 0x000fe8000bf05070 */
[----:B------:R-:W-:Y:S02]  /*61d0*/  UISETP.NE.AND.EX UP0, UPT, UR4, URZ, UPT, UP0 ;  /* 0x000000ff0400728c */ /* 0x000fe4000bf05300 */
[----:B------:R-:W-:Y:S02]  /*61e0*/  USEL UR4, URZ, 0xffffffff, UP1 ;  /* 0xffffffffff047887 */ /* 0x000fe40008800000 */
[----:B------:R-:W-:Y:S03]  /*61f0*/  USEL UR6, URZ, 0xffffffff, UP0 ;  /* 0xffffffffff067887 */ /* 0x000fe60008000000 */
[----:B------:R-:W-:Y:S01]  /*6200*/  VOTEU.ANY UP0, P0 ;  /* 0x0000000000ff7886 */ /* 0x000fe20000000100 */
[----:B------:R-:W-:Y:S04]  /*6210*/  @UP3 USEL UR4, UR6, UR4, !UP0 ;  /* 0x0000000406043287 */ /* 0x000fe8000c000000 */
[----:B------:R-:W-:Y:S04]  /*6220*/  ULOP3.LUT UR4, UR4, 0x1, URZ, 0xc0, !UPT ;  /* 0x0000000104047892 */ /* 0x000fe8000f8ec0ff */
[----:B------:R-:W-:Y:S02]  /*6230*/  UISETP.NE.U32.AND UP0, UPT, UR4, 0x1, UPT ;  /* 0x000000010400788c */ /* 0x000fe4000bf05070 */
[----:B------:R-:W-:Y:S04]  /*6240*/  UIADD3 UR4, UPT, UPT, UR16, 0x38, URZ ;  /* 0x0000003810047890 */ /* 0x000fe8000fffe0ff */
[----:B------:R-:W-:Y:S01]  /*6250*/  PLOP3.LUT P0, PT, PT, PT, UP0, 0x80, 0x8 ;  /* 0x000000000008781c */ /* 0x000fe20003f0f008 */
[----:B------:R-:W-:Y:S11]  /*6260*/  UPRMT UR4, UR20, 0x654, UR4 ;  /* 0x0000065414047896 */ /* 0x000ff60008000004 */
[----:B------:R-:W-:Y:S01]  /*6270*/  @!UPT UIADD3 URZ, UPT, UPT, URZ, URZ, URZ ;  /* 0x000000fffffff290 */ /* 0x000fe2000fffe0ff */
[----:B-12---:R-:W1:Y:S02]  /*6280*/  @P0 S2R R0, SR_TID.X ;  /* 0x0000000000000919 */ /* 0x006e640000002100 */
[----:B-1----:R-:W-:Y:S05]  /*6290*/  @P0 IMAD.SHL.U32 R0, R0, 0x10, RZ ;  /* 0x0000001000000824 */ /* 0x002fea00078e00ff */
[----:B------:R-:W-:Y:S05]  /*62a0*/  @P0 LOP3.LUT R0, R0, 0x7f0, RZ, 0xc0, !PT ;  /* 0x000007f000000812 */ /* 0x000fea00078ec0ff */
[----:B------:R-:W1:Y:S04]  /*62b0*/  @P0 LDS.128 R64, [R0+UR16+0x100] ;  /* 0x0001001000400984 */ /* 0x000e680008000c00 */
[----:B------:R-:W2:Y:S04]  /*62c0*/  @P0 LDS.128 R60, [R0+UR16+0x900] ;  /* 0x00090010003c0984 */ /* 0x000ea80008000c00 */
[----:B------:R-:W3:Y:S04]  /*62d0*/  @P0 LDS.128 R56, [R0+UR16+0x1100] ;  /* 0x0011001000380984 */ /* 0x000ee80008000c00 */
[----:B------:R-:W4:Y:S04]  /*62e0*/  @P0 LDS.128 R52, [R0+UR16+0x1900] ;  /* 0x0019001000340984 */ /* 0x000f280008000c00 */
[----:B------:R-:W5:Y:S04]  /*62f0*/  @P0 LDS.128 R48, [R0+UR16+0x2100] ;  /* 0x0021001000300984 */ /* 0x000f680008000c00 */
        /* <DEDUP_REMOVED lines=9> */
[----:B------:R4:W5:Y:S04]  /*6390*/  @P0 LDS.128 R4, [R0+UR16+0x7100] ;  /* 0x0071001000040984 */ /* 0x0009680008000c00 */
[----:B-1----:R1:W-:Y:S04]  /*63a0*/  STL.64 [R1], R64 ;  /* 0x0000004001007387 */ /* 0x0023e80000100a00 */
[----:B------:R1:W-:Y:S04]  /*63b0*/  STL.64 [R1+0x8], R66 ;  /* 0x0000084201007387 */ /* 0x0003e80000100a00 */
[----:B--2---:R1:W-:Y:S04]  /*63c0*/  STL.64 [R1+0x10], R60 ;  /* 0x0000103c01007387 */ /* 0x0043e80000100a00 */
[----:B------:R1:W-:Y:S04]  /*63d0*/  STL.64 [R1+0x18], R62 ;  /* 0x0000183e01007387 */ /* 0x0003e80000100a00 */
[----:B---3--:R1:W-:Y:S01]  /*63e0*/  STL.64 [R1+0x20], R56 ;  /* 0x0000203801007387 */ /* 0x0083e20000100a00 */
[----:B----4-:R-:W-:Y:S03]  /*63f0*/  IMAD.U32 R0, RZ, RZ, UR7 ;  /* 0x00000007ff007e24 */ /* 0x010fe6000f8e00ff */
[----:B------:R1:W-:Y:S04]  /*6400*/  STL.64 [R1+0x28], R58 ;  /* 0x0000283a01007387 */ /* 0x0003e80000100a00 */
[----:B------:R1:W-:Y:S04]  /*6410*/  STL.64 [R1+0x30], R52 ;  /* 0x0000303401007387 */ /* 0x0003e80000100a00 */
[----:B------:R1:W-:Y:S04]  /*6420*/  STL.64 [R1+0x38], R54 ;  /* 0x0000383601007387 */ /* 0x0003e80000100a00 */
[----:B-----5:R1:W-:Y:S04]  /*6430*/  STL.64 [R1+0x40], R48 ;  /* 0x0000403001007387 */ /* 0x0203e80000100a00 */
[----:B------:R1:W-:Y:S04]  /*6440*/  STL.64 [R1+0x48], R50 ;  /* 0x0000483201007387 */ /* 0x0003e80000100a00 */
        /* <DEDUP_REMOVED lines=14> */
[----:B------:R1:W-:Y:S01]  /*6530*/  STL.64 [R1+0xc0], R12 ;  /* 0x0000c00c01007387 */ /* 0x0003e20000100a00 */
[----:B------:R-:W-:Y:S01]  /*6540*/  @!PT LDS RZ, [RZ] ;  /* 0x00000000fffff984 */ /* 0x000fe20000000800 */
[----:B------:R-:W-:Y:S01]  /*6550*/  @!PT LDS RZ, [RZ] ;  /* 0x00000000fffff984 */ /* 0x000fe20000000800 */
[----:B------:R-:W-:Y:S01]  /*6560*/  @!PT LDS RZ, [RZ] ;  /* 0x00000000fffff984 */ /* 0x000fe20000000800 */
[----:B------:R-:W-:Y:S01]  /*6570*/  @!PT LDS RZ, [RZ] ;  /* 0x00000000fffff984 */ /* 0x000fe20000000800 */
[----:B------:R2:W-:Y:S06]  /*6580*/  MEMBAR.ALL.CTA ;  /* 0x0000000000007992 */ /* 0x0005ec0000008000 */
[----:B--2---:R-:W2:Y:S04]  /*6590*/  FENCE.VIEW.ASYNC.S ;  /* 0x00000000000073c6 */ /* 0x004ea80000000000 */
[----:B------:R1:W-:Y:S04]  /*65a0*/  STL.64 [R1+0xc8], R14 ;  /* 0x0000c80e01007387 */ /* 0x0003e80000100a00 */
[----:B------:R1:W-:Y:S04]  /*65b0*/  STL.64 [R1+0xd0], R8 ;  /* 0x0000d00801007387 */ /* 0x0003e80000100a00 */
[----:B------:R1:W-:Y:S04]  /*65c0*/  STL.64 [R1+0xd8], R10 ;  /* 0x0000d80a01007387 */ /* 0x0003e80000100a00 */
[----:B------:R1:W-:Y:S04]  /*65d0*/  STL.64 [R1+0xe0], R4 ;  /* 0x0000e00401007387 */ /* 0x0003e80000100a00 */
[----:B------:R1:W-:Y:S01]  /*65e0*/  STL.64 [R1+0xe8], R6 ;  /* 0x0000e80601007387 */ /* 0x0003e20000100a00 */
[----:B--2---:R-:W-:Y:S03]  /*65f0*/  SYNCS.ARRIVE.TRANS64.RED.A1T0 RZ, [UR4], RZ ;  /* 0x000000ffffff79a7 */ /* 0x004fe60008100404 */
[----:B------:R1:W-:Y:S02]  /*6600*/  STL [R1+0xf4], R0 ;  /* 0x0000f40001007387 */ /* 0x0003e40000100800 */
.L_x_78:
[----:B-1----:R-:W1:Y:S01]  /*6610*/  S2R R17, SR_TID.X ;  /* 0x0000000000117919 */ /* 0x002e620000002100 */
[----:B--2---:R-:W-:Y:S04]  /*6620*/  IMAD.U32 R0, RZ, RZ, UR45 ;  /* 0x0000002dff007e24 */ /* 0x004fe8000f8e00ff */
[----:B------:R-:W-:Y:S05]  /*6630*/  IMAD R16, R0, 0xf0, R22 ;  /* 0x000000f000107824 */ /* 0x000fea00078e0216 */
[----:B------:R-:W-:Y:S02]  /*6640*/  SHF.R.U32.HI R0, RZ, 0x15, R16 ;  /* 0x00000015ff007819 */ /* 0x000fe40000011610 */
[----:B-1----:R-:W-:Y:S04]  /*6650*/  SHF.R.U32.HI R17, RZ, 0x5, R17 ;  /* 0x00000005ff117819 */ /* 0x002fe80000011611 */
[----:B------:R-:W-:Y:S01]  /*6660*/  LOP3.LUT P0, RZ, R0, 0x3, R17, 0x48, !PT ;  /* 0x0000000300ff7812 */ /* 0x000fe20007804811 */
[----:B------:R-:W-:Y:S01]  /*6670*/  @!UPT UIADD3 URZ, UPT, UPT, URZ, URZ, URZ ;  /* 0x000000fffffff290 */ /* 0x000fe2000fffe0ff */
[----:B------:R-:W-:Y:S11]  /*6680*/  @P3 BRA `(.L_x_81) ;  /* 0x0000000000083947 */ /* 0x000ff60003800000 */
[----:B------:R-:W1:Y:S02]  /*6690*/  SYNCS.PHASECHK.TRANS64.TRYWAIT P1, [UR5+0x70], R3 ;  /* 0x00007003ff0075a7 */ /* 0x000e640008021105 */
[----:B-1----:R-:W-:Y:S05]  /*66a0*/  @!P1 BRA `(.L_x_82) ;  /* 0x0000006c00889947 */ /* 0x002fea0003800000 */
.L_x_81:
[----:B------:R-:W-:Y:S05]  /*66b0*/  @!P0 BRA `(.L_x_83) ;  /* 0x0000000000408947 */ /* 0x000fea0003800000 */
[----:B------:R-:W2:Y:S01]  /*66c0*/  LDCU.64 UR8, c[0x4][0x68] ;  /* 0x01000d00ff0877ac */ /* 0x000ea20008000a00 */
[----:B-1----:R-:W-:Y:S01]  /*66d0*/  MOV R3, 0x0 ;  /* 0x0000000000037802 */ /* 0x002fe20000000f00 */
[----:B------:R-:W-:Y:S02]  /*66e0*/  HFMA2 R12, -RZ, RZ, 0, 5.9604644775390625e-08 ;  /* 0x00000001ff0c7431 */ /* 0x000fe400000001ff */
[----:B------:R-:W-:Y:S02]  /*66f0*/  IMAD.MOV.U32 R8, RZ, RZ, 0x192 ;  /* 0x00000192ff087424 */ /* 0x000fe400078e00ff */
[----:B------:R-:W-:Y:S01]  /*6700*/  IMAD.MOV.U32 R13, RZ, RZ, RZ ;  /* 0x000000ffff0d7224 */ /* 0x000fe200078e00ff */
[----:B------:R-:W1:Y:S01]  /*6710*/  LDCU.64 UR6, c[0x4][0x70] ;  /* 0x01000e00ff0677ac */ /* 0x000e620008000a00 */
[----:B------:R-:W3:Y:S01]  /*6720*/  LDC.64 R2, c[0x4][R3] ;  /* 0x0100000003027b82 */ /* 0x000ee20000000a00 */
[----:B------:R-:W4:Y:S01]  /*6730*/  LDCU.64 UR4, c[0x4][0x8] ;  /* 0x01000100ff0477ac */ /* 0x000f220008000a00 */
[----:B--2---:R-:W-:Y:S01]  /*6740*/  MOV R5, UR9 ;  /* 0x0000000900057c02 */ /* 0x004fe20008000f00 */
[----:B------:R-:W-:Y:S01]  /*6750*/  IMAD.U32 R4, RZ, RZ, UR8 ;  /* 0x00000008ff047e24 */ /* 0x000fe2000f8e00ff */
[----:B-1----:R-:W-:Y:S01]  /*6760*/  MOV R7, UR7 ;  /* 0x0000000700077c02 */ /* 0x002fe20008000f00 */
[----:B------:R-:W-:Y:S01]  /*6770*/  IMAD.U32 R6, RZ, RZ, UR6 ;  /* 0x00000006ff067e24 */ /* 0x000fe2000f8e00ff */
[----:B----4-:R-:W-:Y:S01]  /*6780*/  MOV R11, UR5 ;  /* 0x00000005000b7c02 */ /* 0x010fe20008000f00 */
[----:B------:R-:W-:Y:S02]  /*6790*/  IMAD.U32 R10, RZ, RZ, UR4 ;  /* 0x00000004ff0a7e24 */ /* 0x000fe4000f8e00ff */
[----:B------:R-:W-:Y:S07]  /*67a0*/  LEPC R20, `(.L_x_83) ;  /* 0x000000001014794e */ /* 0x000fee0000000000 */
[----:B---3--:R-:W-:Y:S05]  /*67b0*/  CALL.ABS.NOINC R2 ;  /* 0x0000000002007343 */ /* 0x008fea0003c00000 */
.L_x_83:
[----:B------:R-:W-:Y:S05]  /*67c0*/  WARPSYNC.ALL ;  /* 0x0000000000007948 */ /* 0x000fea0003800000 */
[C---:B------:R-:W-:Y:S01]  /*67d0*/  R2UR UR4, R16.reuse ;  /* 0x00000000100472ca */ /* 0x040fe200000e0000 */
[----:B-1----:R-:W-:Y:S05]  /*67e0*/  VIADD R0, R16, 0x10 ;  /* 0x0000001010007836 */ /* 0x002fea0000000000 */
[----:B------:R-:W-:Y:S04]  /*67f0*/  SHF.R.U32.HI R0, RZ, 0x15, R0 ;  /* 0x00000015ff007819 */ /* 0x000fe80000011600 */
[----:B------:R-:W-:Y:S03]  /*6800*/  LOP3.LUT P0, RZ, R0, 0x3, R17, 0x48, !PT ;  /* 0x0000000300ff7812 */ /* 0x000fe60007804811 */
[----:B------:R-:W1:Y:S10]  /*6810*/  LDTM.x16 R232, tmem[UR4] ;  /* 0x0000000400e879ee */ /* 0x000e740008240000 */
[----:B-1----:R-:W-:Y:S05]  /*6820*/  @!P0 BRA `(.L_x_84) ;  /* 0x0000000000408947 */ /* 0x002fea0003800000 */
[----:B------:R-:W1:Y:S01]  /*6830*/  LDCU.64 UR8, c[0x4][0x68] ;  /* 0x01000d00ff0877ac */ /* 0x000e620008000a00 */
[----:B------:R-:W-:Y:S01]  /*6840*/  MOV R3, 0x0 ;  /* 0x0000000000037802 */ /* 0x000fe20000000f00 */
[----:B------:R-:W-:Y:S02]  /*6850*/  HFMA2 R12, -RZ, RZ, 0, 5.9604644775390625e-08 ;  /* 0x00000001ff0c7431 */ /* 0x000fe400000001ff */
[----:B------:R-:W-:Y:S02]  /*6860*/  IMAD.MOV.U32 R8, RZ, RZ, 0x192 ;  /* 0x00000192ff087424 */ /* 0x000fe400078e00ff */
[----:B------:R-:W-:Y:S01]  /*6870*/  IMAD.MOV.U32 R13, RZ, RZ, RZ ;  /* 0x000000ffff0d7224 */ /* 0x000fe200078e00ff */
[----:B------:R-:W2:Y:S01]  /*6880*/  LDCU.64 UR6, c[0x4][0x70] ;  /* 0x01000e00ff0677ac */ /* 0x000ea20008000a00 */
[----:B------:R-:W3:Y:S01]  /*6890*/  LDC.64 R2, c[0x4][R3] ;  /* 0x0100000003027b82 */ /* 0x000ee20000000a00 */
[----:B------:R-:W4:Y:S01]  /*68a0*/  LDCU.64 UR4, c[0x4][0x8] ;  /* 0x01000100ff0477ac */ /* 0x000f220008000a00 */
[----:B-1----:R-:W-:Y:S01]  /*68b0*/  MOV R5, UR9 ;  /* 0x0000000900057c02 */ /* 0x002fe20008000f00 */
[----:B------:R-:W-:Y:S01]  /*68c0*/  IMAD.U32 R4, RZ, RZ, UR8 ;  /* 0x00000008ff047e24 */ /* 0x000fe2000f8e00ff */
[----:B--2---:R-:W-:Y:S01]  /*68d0*/  MOV R7, UR7 ;  /* 0x0000000700077c02 */ /* 0x004fe20008000f00 */
[----:B------:R-:W-:Y:S01]  /*68e0*/  IMAD.U32 R6, RZ, RZ, UR6 ;  /* 0x00000006ff067e24 */ /* 0x000fe2000f8e00ff */
[----:B----4-:R-:W-:Y:S01]  /*68f0*/  MOV R11, UR5 ;  /* 0x00000005000b7c02 */ /* 0x010fe20008000f00 */
[----:B------:R-:W-:Y:S02]  /*6900*/  IMAD.U32 R10, RZ, RZ, UR4 ;  /* 0x00000004ff0a7e24 */ /* 0x000fe4000f8e00ff */
[----:B------:R-:W-:Y:S07]  /*6910*/  LEPC R20, `(.L_x_84) ;  /* 0x000000001014794e */ /* 0x000fee0000000000 */
[----:B---3--:R-:W-:Y:S05]  /*6920*/  CALL.ABS.NOINC R2 ;  /* 0x0000000002007343 */ /* 0x008fea0003c00000 */
.L_x_84:
[----:B------:R-:W-:Y:S05]  /*6930*/  WARPSYNC.ALL ;  /* 0x0000000000007948 */ /* 0x000fea0003800000 */
[C---:B------:R-:W-:Y:S01]  /*6940*/  R2UR UR4, R16.reuse ;  /* 0x00000000100472ca */ /* 0x040fe200000e0000 */
[----:B------:R-:W-:Y:S05]  /*6950*/  VIADD R0, R16, 0x20 ;  /* 0x0000002010007836 */ /* 0x000fea0000000000 */
[----:B------:R-:W-:Y:S04]  /*6960*/  SHF.R.U32.HI R0, RZ, 0x15, R0 ;  /* 0x00000015ff007819 */ /* 0x000fe80000011600 */
[----:B------:R-:W-:Y:S03]  /*6970*/  LOP3.LUT P0, RZ, R0, 0x3, R17, 0x48, !PT ;  /* 0x0000000300ff7812 */ /* 0x000fe60007804811 */
[----:B------:R-:W1:Y:S10]  /*6980*/  LDTM.x16 R216, tmem[UR4+0x10] ;  /* 0x0000100400d879ee */ /* 0x000e740008240000 */
        /* <DEDUP_REMOVED lines=17> */
.L_x_85:
        /* <DEDUP_REMOVED lines=23> */
.L_x_86:
        /* <DEDUP_REMOVED lines=23> */
.L_x_87:
        /* <DEDUP_REMOVED lines=23> */
.L_x_88:
        /* <DEDUP_REMOVED lines=23> */
.L_x_89:
        /* <DEDUP_REMOVED lines=23> */
.L_x_90:
        /* <DEDUP_REMOVED lines=23> */
.L_x_91:
        /* <DEDUP_REMOVED lines=23> */
.L_x_92:
        /* <DEDUP_REMOVED lines=23> */
.L_x_93:
        /* <DEDUP_REMOVED lines=23> */
.L_x_94:
[----:B------:R-:W1:Y:S01]  /*7790*/  S2R R2, SR_TID.X ;  /* 0x0000000000027919 */ /* 0x000e620000002100 */
[----:B------:R-:W-:Y:S05]  /*77a0*/  WARPSYNC.ALL ;  /* 0x0000000000007948 */ /* 0x000fea0003800000 */
[C---:B------:R-:W-:Y:S01]  /*77b0*/  R2UR UR4, R16.reuse ;  /* 0x00000000100472ca */ /* 0x040fe200000e0000 */
[----:B------:R-:W-:Y:S05]  /*77c0*/  VIADD R0, R16, 0xc0 ;  /* 0x000000c010007836 */ /* 0x000fea0000000000 */
[----:B------:R-:W-:Y:S07]  /*77d0*/  SHF.R.U32.HI R0, RZ, 0x15, R0 ;  /* 0x00000015ff007819 */ /* 0x000fee0000011600 */
[----:B------:R-:W2:Y:S01]  /*77e0*/  LDTM.x16 R56, tmem[UR4+0xb0] ;  /* 0x0000b004003879ee */ /* 0x000ea20008240000 */
[----:B-1----:R-:W-:Y:S04]  /*77f0*/  SHF.R.U32.HI R2, RZ, 0x5, R2 ;  /* 0x00000005ff027819 */ /* 0x002fe80000011602 */
[----:B------:R-:W-:Y:S11]  /*7800*/  LOP3.LUT P0, RZ, R0, 0x3, R2, 0x48, !PT ;  /* 0x0000000300ff7812 */ /* 0x000ff60007804802 */
[----:B------:R-:W-:Y:S02]  /*7810*/  @!UPT UIADD3 URZ, UPT, UPT, URZ, URZ, URZ ;  /* 0x000000fffffff290 */ /* 0x000fe4000fffe0ff */
[----:B--2---:R-:W-:Y:S05]  /*7820*/  @!P0 BRA `(.L_x_95) ;  /* 0x0000000000408947 */ /* 0x004fea0003800000 */
        /* <DEDUP_REMOVED lines=16> */
.L_x_95:
        /* <DEDUP_REMOVED lines=26> */
.L_x_96:
        /* <DEDUP_REMOVED lines=26> */
.L_x_97:
[----:B------:R-:W1:Y:S01]  /*7c70*/  S2R R0, SR_TID.X ;  /* 0x0000000000007919 */ /* 0x000e620000002100 */
[----:B------:R-:W-:Y:S05]  /*7c80*/  WARPSYNC.ALL ;  /* 0x0000000000007948 */ /* 0x000fea0003800000 */
[----:B-1----:R-:W-:Y:S01]  /*7c90*/  LOP3.LUT P0, RZ, R0, 0x60, RZ, 0xc0, !PT ;  /* 0x0000006000ff7812 */ /* 0x002fe2000780c0ff */
[----:B------:R-:W-:Y:S01]  /*7ca0*/  IMAD R0, R232, UR37, RZ ;  /* 0x00000025e8007c24 */ /* 0x000fe2000f8e02ff */
[----:B------:R-:W-:Y:S01]  /*7cb0*/  R2UR UR4, R16 ;  /* 0x00000000100472ca */ /* 0x000fe200000e0000 */
[----:B------:R-:W2:Y:S01]  /*7cc0*/  LDL.LU R18, [R1] ;  /* 0x0000000001127983 */ /* 0x000ea20000300800 */
[----:B------:R-:W-:Y:S01]  /*7cd0*/  IMAD R84, R84, UR37, RZ ;  /* 0x0000002554547c24 */ /* 0x000fe2000f8e02ff */
[----:B------:R-:W1:Y:S01]  /*7ce0*/  S2UR UR6, SR_CgaCtaId ;  /* 0x00000000000679c3 */ /* 0x000e620000008800 */
[----:B------:R-:W-:Y:S01]  /*7cf0*/  IMAD R60, R60, UR37, RZ ;  /* 0x000000253c3c7c24 */ /* 0x000fe2000f8e02ff */
[----:B------:R-:W3:Y:S01]  /*7d00*/  LDL.LU R9, [R1+0x4] ;  /* 0x0000040001097983 */ /* 0x000ee20000300800 */
[----:B------:R-:W-:Y:S01]  /*7d10*/  IMAD R61, R61, UR37, RZ ;  /* 0x000000253d3d7c24 */ /* 0x000fe2000f8e02ff */
[----:B------:R-:W-:Y:S01]  /*7d20*/  BSSY.RECONVERGENT B0, `(.L_x_98) ;  /* 0x00004e6000007945 */ /* 0x000fe20003800200 */
[----:B------:R-:W-:Y:S01]  /*7d30*/  IMAD R64, R64, UR37, RZ ;  /* 0x0000002540407c24 */ /* 0x000fe2000f8e02ff */
[----:B------:R-:W4:Y:S01]  /*7d40*/  LDL.LU R13, [R1+0x8] ;  /* 0x00000800010d7983 */ /* 0x000f220000300800 */
[----:B------:R-:W-:Y:S02]  /*7d50*/  IMAD R65, R65, UR37, RZ ;  /* 0x0000002541417c24 */ /* 0x000fe4000f8e02ff */
[----:B------:R-:W-:Y:S01]  /*7d60*/  IMAD R66, R66, UR37, RZ ;  /* 0x0000002542427c24 */ /* 0x000fe2000f8e02ff */
[----:B------:R-:W3:Y:S01]  /*7d70*/  LDL.LU R17, [R1+0xc] ;  /* 0x00000c0001117983 */ /* 0x000ee20000300800 */
        /* <DEDUP_REMOVED lines=8> */
[----:B------:R1:W-:Y:S01]  /*7e00*/  STL [R1+0x1c8], R33 ;  /* 0x0001c82101007387 */ /* 0x0003e20000100800 */
[----:B------:R-:W-:Y:S02]  /*7e10*/  IMAD R49, R49, UR37, RZ ;  /* 0x0000002531317c24 */ /* 0x000fe4000f8e02ff */
[----:B------:R-:W-:Y:S01]  /*7e20*/  IMAD R50, R50, UR37, RZ ;  /* 0x0000002532327c24 */ /* 0x000fe2000f8e02ff */
[----:B------:R-:W-:Y:S01]  /*7e30*/  STL [R1+0x1c4], R34 ;  /* 0x0001c42201007387 */ /* 0x000fe20000100800 */
        /* <DEDUP_REMOVED lines=20> */
[----:B------:R1:W-:Y:S01]  /*7f80*/  STL [R1+0x144], R22 ;  /* 0x0001441601007387 */ /* 0x0003e20000100800 */
[----:B------:R-:W-:Y:S02]  /*7f90*/  IMAD R201, R201, UR37, RZ ;  /* 0x00000025c9c97c24 */ /* 0x000fe4000f8e02ff */
[----:B------:R-:W-:Y:S01]  /*7fa0*/  IMAD R202, R202, UR37, RZ ;  /* 0x00000025caca7c24 */ /* 0x000fe2000f8e02ff */
[----:B-1----:R-:W3:Y:S01]  /*7fb0*/  LDL.LU R33, [R1+0x18] ;  /* 0x0000180001217983 */ /* 0x002ee20000300800 */
[----:B------:R-:W-:Y:S02]  /*7fc0*/  IMAD R203, R203, UR37, RZ ;  /* 0x00000025cbcb7c24 */ /* 0x000fe4000f8e02ff */
        /* <DEDUP_REMOVED lines=121> */
[----:B--2---:R-:W-:Y:S01]  /*8760*/  PRMT R2, R18, 0x8880, RZ ;  /* 0x0000888012027816 */ /* 0x004fe200000000ff */
[----:B------:R-:W-:Y:S01]  /*8770*/  IMAD R138, R138, UR37, RZ ;  /* 0x000000258a8a7c24 */ /* 0x000fe2000f8e02ff */
[C---:B------:R-:W-:Y:S01]  /*8780*/  SHF.L.U32 R3, R18.reuse, 0x10, RZ ;  /* 0x0000001012037819 */ /* 0x040fe200000006ff */
[----:B------:R-:W-:Y:S01]  /*8790*/  IMAD R139, R139, UR37, RZ ;  /* 0x000000258b8b7c24 */ /* 0x000fe2000f8e02ff */
[----:B------:R-:W-:Y:S01]  /*87a0*/  SHF.L.U32 R4, R18, 0x8, RZ ;  /* 0x0000000812047819 */ /* 0x000fe200000006ff */
[----:B------:R-:W-:Y:S01]  /*87b0*/  IMAD R0, R2, UR44, R0 ;  /* 0x0000002c02007c24 */ /* 0x000fe2000f8e0200 */
[----:B------:R-:W-:Y:S01]  /*87c0*/  SHF.R.S32.HI R3, RZ, 0x18, R3 ;  /* 0x00000018ff037819 */ /* 0x000fe20000011403 */
[----:B------:R-:W-:Y:S01]  /*87d0*/  IMAD R2, R233, UR37, RZ ;  /* 0x00000025e9027c24 */ /* 0x000fe2000f8e02ff */
[----:B------:R-:W-:Y:S01]  /*87e0*/  SHF.R.S32.HI R4, RZ, 0x18, R4 ;  /* 0x00000018ff047819 */ /* 0x000fe20000011404 */
[----:B----4-:R-:W-:Y:S01]  /*87f0*/  IMAD.SHL.U32 R12, R13, 0x100, RZ ;  /* 0x000001000d0c7824 */ /* 0x010fe200078e00ff */
[----:B------:R-:W-:Y:S01]  /*8800*/  SHF.R.S32.HI R5, RZ, 0x18, R18 ;  /* 0x00000018ff057819 */ /* 0x000fe20000011412 */
[----:B------:R-:W-:Y:S01]  /*8810*/  IMAD R2, R3, UR44, R2 ;  /* 0x0000002c03027c24 */ /* 0x000fe2000f8e0202 */
[C---:B---3--:R-:W-:Y:S01]  /*8820*/  PRMT R6, R9.reuse, 0x8880, RZ ;  /* 0x0000888009067816 */ /* 0x048fe200000000ff */
        /* <DEDUP_REMOVED lines=8> */
[----:B------:R-:W-:Y:S01]  /*88b0*/  IMAD.SHL.U32 R233, R249, 0x100, RZ ;  /* 0x00000100f9e97824 */ /* 0x000fe200078e00ff */
[----:B------:R-:W-:Y:S01]  /*88c0*/  SHF.R.S32.HI R9, RZ, 0x18, R9 ;  /* 0x00000018ff097819 */ /* 0x000fe20000011409 */
[----:B------:R-:W-:Y:S01]  /*88d0*/  IMAD R4, R5, UR44, R4 ;  /* 0x0000002c05047c24 */ /* 0x000fe2000f8e0204 */
[C---:B------:R-:W-:Y:S01]  /*88e0*/  PRMT R10, R13.reuse, 0x8880, RZ ;  /* 0x000088800d0a7816 */ /* 0x040fe200000000ff */
[----:B------:R-:W-:Y:S01]  /*88f0*/  IMAD R5, R236, UR37, RZ ;  /* 0x00000025ec057c24 */ /* 0x000fe2000f8e02ff */
[----:B------:R-:W-:Y:S01]  /*8900*/  SHF.L.U32 R11, R13, 0x10, RZ ;  /* 0x000000100d0b7819 */ /* 0x000fe200000006ff */
[----:B------:R-:W-:Y:S01]  /*8910*/  IMAD R143, R143, UR37, RZ ;  /* 0x000000258f8f7c24 */ /* 0x000fe2000f8e02ff */
[----:B------:R-:W-:Y:S01]  /*8920*/  SHF.R.S32.HI R12, RZ, 0x18, R12 ;  /* 0x00000018ff0c7819 */ /* 0x000fe2000001140c */
[----:B------:R-:W-:Y:S01]  /*8930*/  IMAD R5, R6, UR44, R5 ;  /* 0x0000002c06057c24 */ /* 0x000fe2000f8e0205 */
[----:B------:R-:W-:Y:S01]  /*8940*/  SHF.R.S32.HI R11, RZ, 0x18, R11 ;  /* 0x00000018ff0b7819 */ /* 0x000fe2000001140b */
[----:B------:R-:W-:Y:S01]  /*8950*/  IMAD R6, R237, UR37, RZ ;  /* 0x00000025ed067c24 */ /* 0x000fe2000f8e02ff */
[----:B------:R-:W-:Y:S01]  /*8960*/  SHF.R.S32.HI R13, RZ, 0x18, R13 ;  /* 0x00000018ff0d7819 */ /* 0x000fe2000001140d */
[----:B------:R-:W-:Y:S01]  /*8970*/  IMAD R146, R146, UR37, RZ ;  /* 0x0000002592927c24 */ /* 0x000fe2000f8e02ff */
[----:B------:R-:W-:Y:S01]  /*8980*/  PRMT R14, R17, 0x8880, RZ ;  /* 0x00008880110e7816 */ /* 0x000fe200000000ff */
[----:B------:R-:W-:Y:S01]  /*8990*/  IMAD R6, R7, UR44, R6 ;  /* 0x0000002c07067c24 */ /* 0x000fe2000f8e0206 */
[C---:B------:R-:W-:Y:S01]  /*89a0*/  SHF.L.U32 R15, R17.reuse, 0x10, RZ ;  /* 0x00000010110f7819 */ /* 0x040fe200000006ff */
        /* <DEDUP_REMOVED lines=9> */
[----:B------:R-:W-:Y:S01]  /*8a40*/  SHF.L.U32 R20, R23, 0x10, RZ ;  /* 0x0000001017147819 */ /* 0x000fe200000006ff */
        /* <DEDUP_REMOVED lines=11> */
[----:B------:R-:W-:Y:S01]  /*8b00*/  SHF.R.S32.HI R232, RZ, 0x18, R249 ;  /* 0x00000018ffe87819 */ /* 0x000fe200000114f9 */
[----:B------:R-:W-:Y:S01]  /*8b10*/  IMAD R10, R11, UR44, R10 ;  /* 0x0000002c0b0a7c24 */ /* 0x000fe2000f8e020a */
[----:B------:R-:W-:Y:S01]  /*8b20*/  I2IP.S8.S32.SAT R7, R8, R7, RZ ;  /* 0x0000000708077239 */ /* 0x000fe200000014ff */
[----:B------:R-:W-:Y:S02]  /*8b30*/  IMAD R11, R242, UR37, RZ ;  /* 0x00000025f20b7c24 */ /* 0x000fe4000f8e02ff */
[----:B------:R-:W-:Y:S01]  /*8b40*/  IMAD R221, R227, UR37, RZ ;  /* 0x00000025e3dd7c24 */ /* 0x000fe2000f8e02ff */
[----:B------:R-:W-:Y:S01]  /*8b50*/  PRMT R227, R33, 0x8880, RZ ;  /* 0x0000888021e37816 */ /* 0x000fe200000000ff */
[----:B------:R-:W-:Y:S02]  /*8b60*/  IMAD R11, R12, UR44, R11 ;  /* 0x0000002c0c0b7c24 */ /* 0x000fe4000f8e020b */
[----:B------:R-:W-:Y:S02]  /*8b70*/  IMAD R12, R243, UR37, RZ ;  /* 0x00000025f30c7c24 */ /* 0x000fe4000f8e02ff */
[----:B------:R-:W-:Y:S02]  /*8b80*/  IMAD R151, R151, UR37, RZ ;  /* 0x0000002597977c24 */ /* 0x000fe4000f8e02ff */
        /* <DEDUP_REMOVED lines=13> */
[----:B------:R-:W-:Y:S01]  /*8c60*/  IMAD R18, R217, UR37, RZ ;  /* 0x00000025d9127c24 */ /* 0x000fe2000f8e02ff */
[----:B------:R-:W-:Y:S01]  /*8c70*/  PRMT R217, R249, 0x8880, RZ ;  /* 0x00008880f9d97816 */ /* 0x000fe200000000ff */
[----:B------:R-:W-:Y:S02]  /*8c80*/  IMAD R17, R19, UR44, R17 ;  /* 0x0000002c13117c24 */ /* 0x000fe4000f8e0211 */
[----:B------:R-:W-:Y:S01]  /*8c90*/  IMAD R19, R218, UR37, RZ ;  /* 0x00000025da137c24 */ /* 0x000fe2000f8e02ff */
[----:B------:R-:W-:Y:S01]  /*8ca0*/  SHF.L.U32 R218, R249, 0x10, RZ ;  /* 0x00000010f9da7819 */ /* 0x000fe200000006ff */
[----:B------:R-:W-:Y:S02]  /*8cb0*/  IMAD R18, R20, UR44, R18 ;  /* 0x0000002c14127c24 */ /* 0x000fe4000f8e0212 */
[----:B------:R-:W-:Y:S01]  /*8cc0*/  IMAD R20, R219, UR37, RZ ;  /* 0x00000025db147c24 */ /* 0x000fe2000f8e02ff */
[----:B------:R-:W-:Y:S01]  /*8cd0*/  SHF.R.S32.HI R218, RZ, 0x18, R218 ;  /* 0x00000018ffda7819 */ /* 0x000fe200000114da */
[----:B------:R-:W-:Y:S02]  /*8ce0*/  IMAD R19, R21, UR44, R19 ;  /* 0x0000002c15137c24 */ /* 0x000fe4000f8e0213 */
[----:B------:R-:W-:Y:S02]  /*8cf0*/  IMAD R21, R220, UR37, RZ ;  /* 0x00000025dc157c24 */ /* 0x000fe4000f8e02ff */
[----:B------:R-:W-:Y:S02]  /*8d00*/  IMAD R20, R216, UR44, R20 ;  /* 0x0000002cd8147c24 */ /* 0x000fe4000f8e0214 */
[----:B------:R-:W-:Y:S01]  /*8d10*/  IMAD R220, R226, UR37, RZ ;  /* 0x00000025e2dc7c24 */ /* 0x000fe2000f8e02ff */
[----:B------:R-:W-:Y:S01]  /*8d20*/  SHF.R.S32.HI R226, RZ, 0x18, R233 ;  /* 0x00000018ffe27819 */ /* 0x000fe200000114e9 */
[----:B------:R-:W-:Y:S02]  /*8d30*/  IMAD R21, R217, UR44, R21 ;  /* 0x0000002cd9157c24 */ /* 0x000fe4000f8e0215 */
[----:B------:R-:W-:Y:S02]  /*8d40*/  IMAD R216, R222, UR37, RZ ;  /* 0x00000025ded87c24 */ /* 0x000fe4000f8e02ff */
[----:B------:R-:W-:Y:S02]  /*8d50*/  IMAD R23, R218, UR44, R23 ;  /* 0x0000002cda177c24 */ /* 0x000fe4000f8e0217 */
[----:B------:R-:W-:Y:S02]  /*8d60*/  IMAD R217, R223, UR37, RZ ;  /* 0x00000025dfd97c24 */ /* 0x000fe4000f8e02ff */
[----:B------:R-:W-:Y:S01]  /*8d70*/  IMAD R216, R226, UR44, R216 ;  /* 0x0000002ce2d87c24 */ /* 0x000fe2000f8e02d8 */
[C---:B------:R-:W-:Y:S01]  /*8d80*/  SHF.L.U32 R226, R33.reuse, 0x8, RZ ;  /* 0x0000000821e27819 */ /* 0x040fe200000006ff */
[----:B------:R-:W-:Y:S02]  /*8d90*/  IMAD R218, R224, UR37, RZ ;  /* 0x00000025e0da7c24 */ /* 0x000fe4000f8e02ff */
[----:B------:R-:W-:Y:S01]  /*8da0*/  IMAD R217, R232, UR44, R217 ;  /* 0x0000002ce8d97c24 */ /* 0x000fe2000f8e02d9 */
[----:B------:R-:W-:Y:S01]  /*8db0*/  SHF.L.U32 R232, R22, 0x8, RZ ;  /* 0x0000000816e87819 */ /* 0x000fe200000006ff */
[----:B------:R-:W-:Y:S01]  /*8dc0*/  IMAD R222, R228, UR37, RZ ;  /* 0x00000025e4de7c24 */ /* 0x000fe2000f8e02ff */
[----:B------:R-:W-:Y:S01]  /*8dd0*/  SHF.L.U32 R228, R33, 0x10, RZ ;  /* 0x0000001021e47819 */ /* 0x000fe200000006ff */
[----:B------:R-:W-:Y:S01]  /*8de0*/  IMAD R218, R227, UR44, R218 ;  /* 0x0000002ce3da7c24 */ /* 0x000fe2000f8e02da */
[----:B------:R-:W-:Y:S01]  /*8df0*/  SHF.R.S32.HI R227, RZ, 0x18, R33 ;  /* 0x00000018ffe37819 */ /* 0x000fe20000011421 */
[----:B------:R-:W-:Y:S01]  /*8e00*/  IMAD R223, R229, UR37, RZ ;  /* 0x00000025e5df7c24 */ /* 0x000fe2000f8e02ff */
[----:B------:R-:W-:Y:S01]  /*8e10*/  SHF.R.S32.HI R228, RZ, 0x18, R228 ;  /* 0x00000018ffe47819 */ /* 0x000fe200000114e4 */
[----:B------:R-:W2:Y:S01]  /*8e20*/  LDL.LU R33, [R1+0x28] ;  /* 0x0000280001217983 */ /* 0x000ea20000300800 */
[----:B------:R-:W-:Y:S01]  /*8e30*/  SHF.L.U32 R229, R22, 0x10, RZ ;  /* 0x0000001016e57819 */ /* 0x000fe200000006ff */
[----:B------:R-:W-:Y:S01]  /*8e40*/  IMAD R219, R225, UR37, RZ ;  /* 0x00000025e1db7c24 */ /* 0x000fe2000f8e02ff */
[----:B------:R-:W-:Y:S01]  /*8e50*/  SHF.R.S32.HI R226, RZ, 0x18, R226 ;  /* 0x00000018ffe27819 */ /* 0x000fe200000114e2 */
[----:B------:R-:W-:Y:S01]  /*8e60*/  IMAD R224, R230, UR37, RZ ;  /* 0x00000025e6e07c24 */ /* 0x000fe2000f8e02ff */
[----:B------:R-:W-:Y:S01]  /*8e70*/  SHF.R.S32.HI R230, RZ, 0x18, R22 ;  /* 0x00000018ffe67819 */ /* 0x000fe20000011416 */
[----:B------:R-:W-:Y:S01]  /*8e80*/  IMAD R219, R228, UR44, R219 ;  /* 0x0000002ce4db7c24 */ /* 0x000fe2000f8e02db */
[----:B------:R-:W-:Y:S01]  /*8e90*/  PRMT R228, R22, 0x8880, RZ ;  /* 0x0000888016e47816 */ /* 0x000fe200000000ff */
[----:B------:R-:W-:Y:S01]  /*8ea0*/  IMAD R220, R226, UR44, R220 ;  /* 0x0000002ce2dc7c24 */ /* 0x000fe2000f8e02dc */
[----:B------:R-:W-:Y:S01]  /*8eb0*/  I2IP.S8.S32.SAT R216, R217, R216, RZ ;  /* 0x000000d8d9d87239 */ /* 0x000fe200000014ff */
[----:B------:R-:W3:Y:S01]  /*8ec0*/  LDL.LU R22, [R1+0x2c] ;  /* 0x00002c0001167983 */ /* 0x000ee20000300800 */
[----:B------:R-:W-:Y:S01]  /*8ed0*/  MOV R226, R228 ;  /* 0x000000e400e27202 */ /* 0x000fe20000000f00 */
[----:B------:R-:W-:Y:S01]  /*8ee0*/  IMAD R225, R231, UR37, RZ ;  /* 0x00000025e7e17c24 */ /* 0x000fe2000f8e02ff */
[----:B------:R-:W-:Y:S01]  /*8ef0*/  SHF.R.S32.HI R228, RZ, 0x18, R229 ;  /* 0x00000018ffe47819 */ /* 0x000fe200000114e5 */
[----:B------:R-:W-:Y:S01]  /*8f00*/  IMAD R221, R227, UR44, R221 ;  /* 0x0000002ce3dd7c24 */ /* 0x000fe2000f8e02dd */
[C---:B------:R-:W-:Y:S01]  /*8f10*/  PRMT R231, R35.reuse, 0x8880, RZ ;  /* 0x0000888023e77816 */ /* 0x040fe200000000ff */
[----:B------:R-:W-:Y:S01]  /*8f20*/  IMAD R222, R226, UR44, R222 ;  /* 0x0000002ce2de7c24 */ /* 0x000fe2000f8e02de */
[----:B------:R-:W-:Y:S01]  /*8f30*/  SHF.R.S32.HI R229, RZ, 0x18, R232 ;  /* 0x00000018ffe57819 */ /* 0x000fe200000114e8 */
[----:B------:R-:W-:Y:S01]  /*8f40*/  IMAD R223, R228, UR44, R223 ;  /* 0x0000002ce4df7c24 */ /* 0x000fe2000f8e02df */
[----:B------:R-:W-:Y:S01]  /*8f50*/  SHF.L.U32 R226, R35, 0x10, RZ ;  /* 0x0000001023e27819 */ /* 0x000fe200000006ff */
[----:B------:R-:W-:Y:S01]  /*8f60*/  IMAD.MOV.U32 R227, RZ, RZ, R231 ;  /* 0x000000ffffe37224 */ /* 0x000fe200078e00e7 */
[----:B------:R-:W-:Y:S01]  /*8f70*/  SHF.R.S32.HI R228, RZ, 0x18, R35 ;  /* 0x00000018ffe47819 */ /* 0x000fe20000011423 */
[----:B------:R-:W-:Y:S01]  /*8f80*/  IMAD R224, R229, UR44, R224 ;  /* 0x0000002ce5e07c24 */ /* 0x000fe2000f8e02e0 */
[----:B------:R-:W-:Y:S01]  /*8f90*/  SHF.R.S32.HI R226, RZ, 0x18, R226 ;  /* 0x00000018ffe27819 */ /* 0x000fe200000114e2 */
[----:B------:R-:W-:Y:S01]  /*8fa0*/  IMAD R225, R230, UR44, R225 ;  /* 0x0000002ce6e17c24 */ /* 0x000fe2000f8e02e1 */
[----:B------:R-:W-:Y:S01]  /*8fb0*/  SHF.L.U32 R230, R34, 0x10, RZ ;  /* 0x0000001022e67819 */ /* 0x000fe200000006ff */
[----:B------:R-:W-:Y:S01]  /*8fc0*/  IMAD R200, R227, UR44, R200 ;  /* 0x0000002ce3c87c24 */ /* 0x000fe2000f8e02c8 */
[----:B------:R-:W-:Y:S01]  /*8fd0*/  SHF.L.U32 R227, R35, 0x8, RZ ;  /* 0x0000000823e37819 */ /* 0x000fe200000006ff */
[----:B------:R-:W-:Y:S01]  /*8fe0*/  IMAD R201, R226, UR44, R201 ;  /* 0x0000002ce2c97c24 */ /* 0x000fe2000f8e02c9 */
[----:B------:R-:W-:Y:S01]  /*8ff0*/  PRMT R229, R34, 0x8880, RZ ;  /* 0x0000888022e57816 */ /* 0x000fe200000000ff */
[----:B------:R-:W4:Y:S01]  /*9000*/  LDL.LU R35, [R1+0x30] ;  /* 0x0000300001237983 */ /* 0x000f220000300800 */
[----:B------:R-:W-:Y:S01]  /*9010*/  SHF.R.S32.HI R227, RZ, 0x18, R227 ;  /* 0x00000018ffe37819 */ /* 0x000fe200000114e3 */
[----:B------:R-:W-:Y:S01]  /*9020*/  IMAD R130, R130, UR37, RZ ;  /* 0x0000002582827c24 */ /* 0x000fe2000f8e02ff */
[----:B------:R-:W-:Y:S01]  /*9030*/  SHF.R.S32.HI R230, RZ, 0x18, R230 ;  /* 0x00000018ffe67819 */ /* 0x000fe200000114e6 */
[----:B------:R-:W-:Y:S01]  /*9040*/  IMAD R131, R131, UR37, RZ ;  /* 0x0000002583837c24 */ /* 0x000fe2000f8e02ff */
[----:B------:R-:W-:Y:S01]  /*9050*/  SHF.L.U32 R226, R34, 0x8, RZ ;  /* 0x0000000822e27819 */ /* 0x000fe200000006ff */
[----:B------:R-:W-:Y:S01]  /*9060*/  IMAD R202, R227, UR44, R202 ;  /* 0x0000002ce3ca7c24 */ /* 0x000fe2000f8e02ca */
[----:B------:R-:W-:Y:S01]  /*9070*/  SHF.R.S32.HI R227, RZ, 0x18, R34 ;  /* 0x00000018ffe37819 */ /* 0x000fe20000011422 */
[----:B------:R-:W-:Y:S01]  /*9080*/  IMAD R203, R228, UR44, R203 ;  /* 0x0000002ce4cb7c24 */ /* 0x000fe2000f8e02cb */
[----:B------:R-:W-:Y:S01]  /*9090*/  SHF.R.S32.HI R226, RZ, 0x18, R226 ;  /* 0x00000018ffe27819 */ /* 0x000fe200000114e2 */
[----:B------:R-:W-:Y:S01]  /*90a0*/  IMAD R204, R229, UR44, R204 ;  /* 0x0000002ce5cc7c24 */ /* 0x000fe2000f8e02cc */
[----:B------:R-:W-:Y:S01]  /*90b0*/  I2IP.S8.S32.SAT R224, R225, R224, RZ ;  /* 0x000000e0e1e07239 */ /* 0x000fe200000014ff */
[----:B------:R-:W4:Y:S01]  /*90c0*/  LDL.LU R34, [R1+0x34] ;  /* 0x0000340001227983 */ /* 0x000f220000300800 */
[----:B------:R-:W-:Y:S01]  /*90d0*/  I2IP.S8.S32.SAT R220, R221, R220, RZ ;  /* 0x000000dcdddc7239 */ /* 0x000fe200000014ff */
[----:B------:R-:W-:Y:S01]  /*90e0*/  IMAD R205, R230, UR44, R205 ;  /* 0x0000002ce6cd7c24 */ /* 0x000fe2000f8e02cd */
[----:B------:R-:W-:Y:S01]  /*90f0*/  I2IP.S8.S32.SAT R221, R203, R202, RZ ;  /* 0x000000cacbdd7239 */ /* 0x000fe200000014ff */
[----:B------:R-:W-:Y:S02]  /*9100*/  IMAD R206, R226, UR44, R206 ;  /* 0x0000002ce2ce7c24 */ /* 0x000fe4000f8e02ce */
[----:B------:R-:W-:Y:S01]  /*9110*/  IMAD R207, R227, UR44, R207 ;  /* 0x0000002ce3cf7c24 */ /* 0x000fe2000f8e02cf */
[----:B------:R-:W-:Y:S01]  /*9120*/  I2IP.S8.S32.SAT R200, R201, R200, R221 ;  /* 0x000000c8c9c87239 */ /* 0x000fe200000014dd */
        /* <DEDUP_REMOVED lines=22> */
[C---:B--2---:R-:W-:Y:S01]  /*9290*/  PRMT R228, R33.reuse, 0x8880, RZ ;  /* 0x0000888021e47816 */ /* 0x044fe200000000ff */
[C---:B------:R-:W-:Y:S01]  /*92a0*/  IMAD.SHL.U32 R230, R33.reuse, 0x100, RZ ;  /* 0x0000010021e67824 */ /* 0x040fe200078e00ff */
[----:B------:R-:W-:Y:S02]  /*92b0*/  SHF.L.U32 R229, R33, 0x10, RZ ;  /* 0x0000001021e57819 */ /* 0x000fe400000006ff */
[----:B------:R-:W-:Y:S01]  /*92c0*/  SHF.R.S32.HI R231, RZ, 0x18, R33 ;  /* 0x00000018ffe77819 */ /* 0x000fe20000011421 */
[----:B------:R-:W-:Y:S01]  /*92d0*/  IMAD R208, R228, UR44, R208 ;  /* 0x0000002ce4d07c24 */ /* 0x000fe2000f8e02d0 */
[----:B------:R-:W-:Y:S01]  /*92e0*/  SHF.R.S32.HI R229, RZ, 0x18, R229 ;  /* 0x00000018ffe57819 */ /* 0x000fe200000114e5 */
[----:B------:R-:W2:Y:S01]  /*92f0*/  LDL.LU R33, [R1+0x38] ;  /* 0x0000380001217983 */ /* 0x000ea20000300800 */
[----:B------:R-:W-:Y:S02]  /*9300*/  SHF.R.S32.HI R230, RZ, 0x18, R230 ;  /* 0x00000018ffe67819 */ /* 0x000fe400000114e6 */
[C---:B---3--:R-:W-:Y:S01]  /*9310*/  PRMT R233, R22.reuse, 0x8880, RZ ;  /* 0x0000888016e97816 */ /* 0x048fe200000000ff */
[----:B------:R-:W-:Y:S01]  /*9320*/  IMAD R209, R229, UR44, R209 ;  /* 0x0000002ce5d17c24 */ /* 0x000fe2000f8e02d1 */
[----:B------:R-:W-:Y:S01]  /*9330*/  SHF.L.U32 R234, R22, 0x10, RZ ;  /* 0x0000001016ea7819 */ /* 0x000fe200000006ff */
[----:B------:R-:W-:Y:S01]  /*9340*/  IMAD R210, R230, UR44, R210 ;  /* 0x0000002ce6d27c24 */ /* 0x000fe2000f8e02d2 */
[----:B------:R-:W-:Y:S01]  /*9350*/  SHF.L.U32 R235, R22, 0x8, RZ ;  /* 0x0000000816eb7819 */ /* 0x000fe200000006ff */
[----:B------:R-:W-:Y:S01]  /*9360*/  IMAD R211, R231, UR44, R211 ;  /* 0x0000002ce7d37c24 */ /* 0x000fe2000f8e02d3 */
[----:B------:R-:W-:Y:S02]  /*9370*/  SHF.R.S32.HI R232, RZ, 0x18, R22 ;  /* 0x00000018ffe87819 */ /* 0x000fe40000011416 */
[----:B------:R-:W-:Y:S01]  /*9380*/  MOV R226, R233 ;  /* 0x000000e900e27202 */ /* 0x000fe20000000f00 */
[----:B------:R-:W3:Y:S01]  /*9390*/  LDL.LU R22, [R1+0x3c] ;  /* 0x00003c0001167983 */ /* 0x000ee20000300800 */
[----:B------:R-:W-:Y:S02]  /*93a0*/  SHF.R.S32.HI R227, RZ, 0x18, R234 ;  /* 0x00000018ffe37819 */ /* 0x000fe400000114ea */
[----:B------:R-:W-:Y:S01]  /*93b0*/  SHF.R.S32.HI R228, RZ, 0x18, R235 ;  /* 0x00000018ffe47819 */ /* 0x000fe200000114eb */
[----:B------:R-:W-:Y:S02]  /*93c0*/  IMAD R212, R226, UR44, R212 ;  /* 0x0000002ce2d47c24 */ /* 0x000fe4000f8e02d4 */
[----:B------:R-:W-:Y:S02]  /*93d0*/  IMAD R213, R227, UR44, R213 ;  /* 0x0000002ce3d57c24 */ /* 0x000fe4000f8e02d5 */
[----:B------:R-:W-:Y:S02]  /*93e0*/  IMAD R214, R228, UR44, R214 ;  /* 0x0000002ce4d67c24 */ /* 0x000fe4000f8e02d6 */
[----:B------:R-:W-:Y:S01]  /*93f0*/  IMAD R215, R232, UR44, R215 ;  /* 0x0000002ce8d77c24 */ /* 0x000fe2000f8e02d7 */
[C---:B----4-:R-:W-:Y:S02]  /*9400*/  PRMT R229, R35.reuse, 0x8880, RZ ;  /* 0x0000888023e57816 */ /* 0x050fe400000000ff */
[C---:B------:R-:W-:Y:S02]  /*9410*/  SHF.L.U32 R230, R35.reuse, 0x10, RZ ;  /* 0x0000001023e67819 */ /* 0x040fe400000006ff */
[----:B------:R-:W-:Y:S02]  /*9420*/  MOV R226, R229 ;  /* 0x000000e500e27202 */ /* 0x000fe40000000f00 */
[----:B------:R-:W-:Y:S02]  /*9430*/  SHF.R.S32.HI R229, RZ, 0x18, R230 ;  /* 0x00000018ffe57819 */ /* 0x000fe400000114e6 */
[----:B------:R-:W-:Y:S01]  /*9440*/  SHF.R.S32.HI R227, RZ, 0x18, R35 ;  /* 0x00000018ffe37819 */ /* 0x000fe20000011423 */
[----:B------:R-:W-:Y:S02]  /*9450*/  IMAD R184, R226, UR44, R184 ;  /* 0x0000002ce2b87c24 */ /* 0x000fe4000f8e02b8 */
[----:B------:R-:W-:Y:S01]  /*9460*/  IMAD.SHL.U32 R226, R35, 0x100, RZ ;  /* 0x0000010023e27824 */ /* 0x000fe200078e00ff */
[C---:B------:R-:W-:Y:S01]  /*9470*/  PRMT R228, R34.reuse, 0x8880, RZ ;  /* 0x0000888022e47816 */ /* 0x040fe200000000ff */
[----:B------:R-:W4:Y:S01]  /*9480*/  LDL.LU R35, [R1+0x40] ;  /* 0x0000400001237983 */ /* 0x000f220000300800 */
[C---:B------:R-:W-:Y:S01]  /*9490*/  SHF.L.U32 R233, R34.reuse, 0x8, RZ ;  /* 0x0000000822e97819 */ /* 0x040fe200000006ff */
[----:B------:R-:W-:Y:S01]  /*94a0*/  IMAD R185, R229, UR44, R185 ;  /* 0x0000002ce5b97c24 */ /* 0x000fe2000f8e02b9 */
[----:B------:R-:W-:Y:S02]  /*94b0*/  SHF.L.U32 R229, R34, 0x10, RZ ;  /* 0x0000001022e57819 */ /* 0x000fe400000006ff */
[----:B------:R-:W-:Y:S02]  /*94c0*/  SHF.R.S32.HI R230, RZ, 0x18, R34 ;  /* 0x00000018ffe67819 */ /* 0x000fe40000011422 */
[----:B------:R-:W-:Y:S01]  /*94d0*/  SHF.R.S32.HI R226, RZ, 0x18, R226 ;  /* 0x00000018ffe27819 */ /* 0x000fe200000114e2 */
[----:B------:R-:W4:Y:S01]  /*94e0*/  LDL.LU R34, [R1+0x44] ;  /* 0x0000440001227983 */ /* 0x000f220000300800 */
[----:B------:R-:W-:Y:S03]  /*94f0*/  SHF.R.S32.HI R229, RZ, 0x18, R229 ;  /* 0x00000018ffe57819 */ /* 0x000fe600000114e5 */
[----:B------:R-:W-:Y:S01]  /*9500*/  IMAD R186, R226, UR44, R186 ;  /* 0x0000002ce2ba7c24 */ /* 0x000fe2000f8e02ba */
[----:B------:R-:W-:Y:S01]  /*9510*/  SHF.R.S32.HI R226, RZ, 0x18, R233 ;  /* 0x00000018ffe27819 */ /* 0x000fe200000114e9 */
[----:B------:R-:W-:Y:S02]  /*9520*/  IMAD R187, R227, UR44, R187 ;  /* 0x0000002ce3bb7c24 */ /* 0x000fe4000f8e02bb */
[----:B------:R-:W-:Y:S02]  /*9530*/  IMAD R188, R228, UR44, R188 ;  /* 0x0000002ce4bc7c24 */ /* 0x000fe4000f8e02bc */
[----:B------:R-:W-:Y:S02]  /*9540*/  IMAD R189, R229, UR44, R189 ;  /* 0x0000002ce5bd7c24 */ /* 0x000fe4000f8e02bd */
[----:B------:R-:W-:Y:S02]  /*9550*/  IMAD R190, R226, UR44, R190 ;  /* 0x0000002ce2be7c24 */ /* 0x000fe4000f8e02be */
[----:B------:R-:W-:Y:S01]  /*9560*/  IMAD R191, R230, UR44, R191 ;  /* 0x0000002ce6bf7c24 */ /* 0x000fe2000f8e02bf */
[C---:B--2---:R-:W-:Y:S02]  /*9570*/  PRMT R234, R33.reuse, 0x8880, RZ ;  /* 0x0000888021ea7816 */ /* 0x044fe400000000ff */
[C---:B------:R-:W-:Y:S02]  /*9580*/  SHF.L.U32 R235, R33.reuse, 0x10, RZ ;  /* 0x0000001021eb7819 */ /* 0x040fe400000006ff */
[----:B------:R-:W-:Y:S02]  /*9590*/  SHF.L.U32 R236, R33, 0x8, RZ ;  /* 0x0000000821ec7819 */ /* 0x000fe400000006ff */
[----:B------:R-:W-:Y:S02]  /*95a0*/  SHF.R.S32.HI R231, RZ, 0x18, R33 ;  /* 0x00000018ffe77819 */ /* 0x000fe40000011421 */
[----:B------:R-:W-:Y:S01]  /*95b0*/  MOV R227, R234 ;  /* 0x000000ea00e37202 */ /* 0x000fe20000000f00 */
[----:B------:R-:W2:Y:S01]  /*95c0*/  LDL.LU R33, [R1+0x48] ;  /* 0x0000480001217983 */ /* 0x000ea20000300800 */
[----:B------:R-:W-:Y:S02]  /*95d0*/  SHF.R.S32.HI R226, RZ, 0x18, R235 ;  /* 0x00000018ffe27819 */ /* 0x000fe400000114eb */
[C---:B---3--:R-:W-:Y:S01]  /*95e0*/  PRMT R237, R22.reuse, 0x8880, RZ ;  /* 0x0000888016ed7816 */ /* 0x048fe200000000ff */
[C---:B------:R-:W-:Y:S01]  /*95f0*/  IMAD.SHL.U32 R240, R22.reuse, 0x100, RZ ;  /* 0x0000010016f07824 */ /* 0x040fe200078e00ff */
[----:B------:R-:W-:Y:S01]  /*9600*/  SHF.L.U32 R238, R22, 0x10, RZ ;  /* 0x0000001016ee7819 */ /* 0x000fe200000006ff */
[----:B------:R-:W-:Y:S01]  /*9610*/  IMAD R192, R227, UR44, R192 ;  /* 0x0000002ce3c07c24 */ /* 0x000fe2000f8e02c0 */
[----:B------:R-:W-:Y:S01]  /*9620*/  SHF.R.S32.HI R232, RZ, 0x18, R22 ;  /* 0x00000018ffe87819 */ /* 0x000fe20000011416 */
[----:B------:R-:W-:Y:S01]  /*9630*/  IMAD R193, R226, UR44, R193 ;  /* 0x0000002ce2c17c24 */ /* 0x000fe2000f8e02c1 */
[----:B------:R-:W-:Y:S01]  /*9640*/  SHF.R.S32.HI R228, RZ, 0x18, R236 ;  /* 0x00000018ffe47819 */ /* 0x000fe200000114ec */
[----:B------:R-:W3:Y:S01]  /*9650*/  LDL.LU R22, [R1+0x4c] ;  /* 0x00004c0001167983 */ /* 0x000ee20000300800 */
[----:B------:R-:W-:Y:S02]  /*9660*/  MOV R227, R237 ;  /* 0x000000ed00e37202 */ /* 0x000fe40000000f00 */
[----:B------:R-:W-:Y:S01]  /*9670*/  SHF.R.S32.HI R229, RZ, 0x18, R238 ;  /* 0x00000018ffe57819 */ /* 0x000fe200000114ee */
[----:B------:R1:W-:Y:S01]  /*9680*/  STL.64 [R1+0x198], R186 ;  /* 0x000198ba01007387 */ /* 0x0003e20000100a00 */
[----:B------:R-:W-:Y:S01]  /*9690*/  SHF.R.S32.HI R226, RZ, 0x18, R240 ;  /* 0x00000018ffe27819 */ /* 0x000fe200000114f0 */
[----:B------:R-:W-:Y:S02]  /*96a0*/  IMAD R194, R228, UR44, R194 ;  /* 0x0000002ce4c27c24 */ /* 0x000fe4000f8e02c2 */
[----:B------:R-:W-:Y:S02]  /*96b0*/  IMAD R195, R231, UR44, R195 ;  /* 0x0000002ce7c37c24 */ /* 0x000fe4000f8e02c3 */
[----:B------:R1:W-:Y:S01]  /*96c0*/  STL.64 [R1+0x190], R184 ;  /* 0x000190b801007387 */ /* 0x0003e20000100a00 */
[----:B------:R-:W-:Y:S02]  /*96d0*/  IMAD R196, R227, UR44, R196 ;  /* 0x0000002ce3c47c24 */ /* 0x000fe4000f8e02c4 */
[----:B------:R-:W-:Y:S02]  /*96e0*/  IMAD R197, R229, UR44, R197 ;  /* 0x0000002ce5c57c24 */ /* 0x000fe4000f8e02c5 */
[----:B------:R-:W-:Y:S01]  /*96f0*/  IMAD R198, R226, UR44, R198 ;  /* 0x0000002ce2c67c24 */ /* 0x000fe2000f8e02c6 */
[----:B------:R-:W-:Y:S01]  /*9700*/  STL.64 [R1+0x1a8], R190 ;  /* 0x0001a8be01007387 */ /* 0x000fe20000100a00 */
[C---:B----4-:R-:W-:Y:S01]  /*9710*/  PRMT R227, R35.reuse, 0x8880, RZ ;  /* 0x0000888023e37816 */ /* 0x050fe200000000ff */
[----:B------:R-:W-:Y:S01]  /*9720*/  IMAD R199, R232, UR44, R199 ;  /* 0x0000002ce8c77c24 */ /* 0x000fe2000f8e02c7 */
[C---:B------:R-:W-:Y:S02]  /*9730*/  SHF.L.U32 R228, R35.reuse, 0x10, RZ ;  /* 0x0000001023e47819 */ /* 0x040fe400000006ff */
[----:B------:R-:W-:Y:S01]  /*9740*/  SHF.L.U32 R234, R35, 0x8, RZ ;  /* 0x0000000823ea7819 */ /* 0x000fe200000006ff */
[----:B------:R4:W-:Y:S01]  /*9750*/  STL.64 [R1+0x1a0], R188 ;  /* 0x0001a0bc01007387 */ /* 0x0009e20000100a00 */
[----:B------:R-:W-:Y:S01]  /*9760*/  SHF.R.S32.HI R229, RZ, 0x18, R35 ;  /* 0x00000018ffe57819 */ /* 0x000fe20000011423 */
[----:B------:R-:W-:Y:S01]  /*9770*/  IMAD R168, R227, UR44, R168 ;  /* 0x0000002ce3a87c24 */ /* 0x000fe2000f8e02a8 */
[C---:B------:R-:W-:Y:S01]  /*9780*/  PRMT R235, R34.reuse, 0x8880, RZ ;  /* 0x0000888022eb7816 */ /* 0x040fe200000000ff */
[C---:B------:R-:W-:Y:S01]  /*9790*/  IMAD.SHL.U32 R237, R34.reuse, 0x100, RZ ;  /* 0x0000010022ed7824 */ /* 0x040fe200078e00ff */
[----:B------:R-:W-:Y:S01]  /*97a0*/  SHF.L.U32 R236, R34, 0x10, RZ ;  /* 0x0000001022ec7819 */ /* 0x000fe200000006ff */
[----:B------:R-:W4:Y:S01]  /*97b0*/  LDL.LU R35, [R1+0x50] ;  /* 0x0000500001237983 */ /* 0x000f220000300800 */
[----:B------:R-:W-:Y:S02]  /*97c0*/  SHF.R.S32.HI R230, RZ, 0x18, R34 ;  /* 0x00000018ffe67819 */ /* 0x000fe40000011422 */
[----:B------:R-:W-:Y:S01]  /*97d0*/  SHF.R.S32.HI R228, RZ, 0x18, R228 ;  /* 0x00000018ffe47819 */ /* 0x000fe200000114e4 */
[----:B------:R-:W4:Y:S01]  /*97e0*/  LDL.LU R34, [R1+0x54] ;  /* 0x0000540001227983 */ /* 0x000f220000300800 */
[----:B------:R-:W-:Y:S02]  /*97f0*/  SHF.R.S32.HI R226, RZ, 0x18, R234 ;  /* 0x00000018ffe27819 */ /* 0x000fe400000114ea */
[----:B------:R-:W-:Y:S01]  /*9800*/  MOV R227, R235 ;  /* 0x000000eb00e37202 */ /* 0x000fe20000000f00 */
[----:B------:R-:W-:Y:S01]  /*9810*/  IMAD R169, R228, UR44, R169 ;  /* 0x0000002ce4a97c24 */ /* 0x000fe2000f8e02a9 */
[----:B------:R-:W-:Y:S01]  /*9820*/  SHF.R.S32.HI R228, RZ, 0x18, R237 ;  /* 0x00000018ffe47819 */ /* 0x000fe200000114ed */
[----:B------:R-:W-:Y:S01]  /*9830*/  IMAD R170, R226, UR44, R170 ;  /* 0x0000002ce2aa7c24 */ /* 0x000fe2000f8e02aa */
[----:B------:R-:W-:Y:S01]  /*9840*/  SHF.R.S32.HI R226, RZ, 0x18, R236 ;  /* 0x00000018ffe27819 */ /* 0x000fe200000114ec */
[----:B------:R-:W-:Y:S02]  /*9850*/  IMAD R171, R229, UR44, R171 ;  /* 0x0000002ce5ab7c24 */ /* 0x000fe4000f8e02ab */
[----:B------:R-:W-:Y:S02]  /*9860*/  IMAD R172, R227, UR44, R172 ;  /* 0x0000002ce3ac7c24 */ /* 0x000fe4000f8e02ac */
[----:B------:R-:W-:Y:S02]  /*9870*/  IMAD R173, R226, UR44, R173 ;  /* 0x0000002ce2ad7c24 */ /* 0x000fe4000f8e02ad */
[----:B------:R-:W-:Y:S02]  /*9880*/  IMAD R174, R228, UR44, R174 ;  /* 0x0000002ce4ae7c24 */ /* 0x000fe4000f8e02ae */
[----:B------:R-:W-:Y:S05]  /*9890*/  IMAD R175, R230, UR44, R175 ;  /* 0x0000002ce6af7c24 */ /* 0x000fea000f8e02af */
[----:B------:R-:W-:Y:S02]  /*98a0*/  I2IP.S8.S32.SAT R174, R175, R174, RZ ;  /* 0x000000aeafae7239 */ /* 0x000fe400000014ff */
[C---:B--2---:R-:W-:Y:S02]  /*98b0*/  PRMT R238, R33.reuse, 0x8880, RZ ;  /* 0x0000888021ee7816 */ /* 0x044fe400000000ff */
[C---:B------:R-:W-:Y:S02]  /*98c0*/  SHF.L.U32 R239, R33.reuse, 0x10, RZ ;  /* 0x0000001021ef7819 */ /* 0x040fe400000006ff */
[----:B------:R-:W-:Y:S01]  /*98d0*/  SHF.L.U32 R241, R33, 0x8, RZ ;  /* 0x0000000821f17819 */ /* 0x000fe200000006ff */
[----:B------:R-:W-:Y:S01]  /*98e0*/  IMAD.MOV.U32 R227, RZ, RZ, R238 ;  /* 0x000000ffffe37224 */ /* 0x000fe200078e00ee */
[----:B------:R-:W-:Y:S02]  /*98f0*/  SHF.R.S32.HI R231, RZ, 0x18, R33 ;  /* 0x00000018ffe77819 */ /* 0x000fe40000011421 */
[----:B------:R-:W-:Y:S01]  /*9900*/  SHF.R.S32.HI R229, RZ, 0x18, R239 ;  /* 0x00000018ffe57819 */ /* 0x000fe200000114ef */
[----:B------:R-:W2:Y:S01]  /*9910*/  LDL.LU R33, [R1+0x58] ;  /* 0x0000580001217983 */ /* 0x000ea20000300800 */
[C---:B---3--:R-:W-:Y:S01]  /*9920*/  PRMT R243, R22.reuse, 0x8880, RZ ;  /* 0x0000888016f37816 */ /* 0x048fe200000000ff */
[----:B------:R-:W-:Y:S01]  /*9930*/  IMAD R176, R227, UR44, R176 ;  /* 0x0000002ce3b07c24 */ /* 0x000fe2000f8e02b0 */
[C---:B------:R-:W-:Y:S01]  /*9940*/  SHF.L.U32 R245, R22.reuse, 0x10, RZ ;  /* 0x0000001016f57819 */ /* 0x040fe200000006ff */
[----:B------:R-:W-:Y:S01]  /*9950*/  IMAD R177, R229, UR44, R177 ;  /* 0x0000002ce5b17c24 */ /* 0x000fe2000f8e02b1 */
[----:B------:R-:W-:Y:S02]  /*9960*/  SHF.L.U32 R246, R22, 0x8, RZ ;  /* 0x0000000816f67819 */ /* 0x000fe400000006ff */
[----:B------:R-:W-:Y:S02]  /*9970*/  SHF.R.S32.HI R233, RZ, 0x18, R22 ;  /* 0x00000018ffe97819 */ /* 0x000fe40000011416 */
[----:B------:R-:W-:Y:S01]  /*9980*/  SHF.R.S32.HI R226, RZ, 0x18, R241 ;  /* 0x00000018ffe27819 */ /* 0x000fe200000114f1 */
[----:B------:R-:W3:Y:S01]  /*9990*/  LDL.LU R22, [R1+0x5c] ;  /* 0x00005c0001167983 */ /* 0x000ee20000300800 */
[----:B------:R-:W-:Y:S02]  /*99a0*/  MOV R227, R243 ;  /* 0x000000f300e37202 */ /* 0x000fe40000000f00 */
[----:B------:R-:W-:Y:S01]  /*99b0*/  SHF.R.S32.HI R228, RZ, 0x18, R245 ;  /* 0x00000018ffe47819 */ /* 0x000fe200000114f5 */
[----:B------:R-:W-:Y:S01]  /*99c0*/  IMAD R178, R226, UR44, R178 ;  /* 0x0000002ce2b27c24 */ /* 0x000fe2000f8e02b2 */
[----:B------:R-:W-:Y:S01]  /*99d0*/  SHF.R.S32.HI R226, RZ, 0x18, R246 ;  /* 0x00000018ffe27819 */ /* 0x000fe200000114f6 */
[----:B------:R-:W-:Y:S02]  /*99e0*/  IMAD R179, R231, UR44, R179 ;  /* 0x0000002ce7b37c24 */ /* 0x000fe4000f8e02b3 */
[----:B------:R-:W-:Y:S02]  /*99f0*/  IMAD R180, R227, UR44, R180 ;  /* 0x0000002ce3b47c24 */ /* 0x000fe4000f8e02b4 */
[----:B------:R-:W-:Y:S02]  /*9a00*/  IMAD R181, R228, UR44, R181 ;  /* 0x0000002ce4b57c24 */ /* 0x000fe4000f8e02b5 */
[----:B------:R-:W-:Y:S02]  /*9a10*/  IMAD R182, R226, UR44, R182 ;  /* 0x0000002ce2b67c24 */ /* 0x000fe4000f8e02b6 */
[----:B------:R-:W-:Y:S01]  /*9a20*/  IMAD R183, R233, UR44, R183 ;  /* 0x0000002ce9b77c24 */ /* 0x000fe2000f8e02b7 */
[C---:B----4-:R-:W-:Y:S02]  /*9a30*/  PRMT R230, R35.reuse, 0x8880, RZ ;  /* 0x0000888023e67816 */ /* 0x050fe400000000ff */
[C---:B------:R-:W-:Y:S02]  /*9a40*/  SHF.L.U32 R236, R35.reuse, 0x10, RZ ;  /* 0x0000001023ec7819 */ /* 0x040fe400000006ff */
[----:B------:R-:W-:Y:S02]  /*9a50*/  SHF.L.U32 R237, R35, 0x8, RZ ;  /* 0x0000000823ed7819 */ /* 0x000fe400000006ff */
[----:B------:R-:W-:Y:S02]  /*9a60*/  SHF.R.S32.HI R229, RZ, 0x18, R35 ;  /* 0x00000018ffe57819 */ /* 0x000fe40000011423 */
[C---:B------:R-:W-:Y:S01]  /*9a70*/  PRMT R238, R34.reuse, 0x8880, RZ ;  /* 0x0000888022ee7816 */ /* 0x040fe200000000ff */
[----:B------:R-:W4:Y:S01]  /*9a80*/  LDL.LU R35, [R1+0x60] ;  /* 0x0000600001237983 */ /* 0x000f220000300800 */
[C---:B------:R-:W-:Y:S02]  /*9a90*/  SHF.L.U32 R239, R34.reuse, 0x10, RZ ;  /* 0x0000001022ef7819 */ /* 0x040fe400000006ff */
[----:B------:R-:W-:Y:S02]  /*9aa0*/  SHF.L.U32 R240, R34, 0x8, RZ ;  /* 0x0000000822f07819 */ /* 0x000fe400000006ff */
[----:B------:R-:W-:Y:S02]  /*9ab0*/  SHF.R.S32.HI R232, RZ, 0x18, R34 ;  /* 0x00000018ffe87819 */ /* 0x000fe40000011422 */
[----:B------:R-:W-:Y:S01]  /*9ac0*/  MOV R227, R230 ;  /* 0x000000e600e37202 */ /* 0x000fe20000000f00 */
[----:B------:R-:W4:Y:S01]  /*9ad0*/  LDL.LU R34, [R1+0x64] ;  /* 0x0000640001227983 */ /* 0x000f220000300800 */
[----:B------:R-:W-:Y:S02]  /*9ae0*/  SHF.R.S32.HI R226, RZ, 0x18, R236 ;  /* 0x00000018ffe27819 */ /* 0x000fe400000114ec */
[----:B------:R-:W-:Y:S01]  /*9af0*/  SHF.R.S32.HI R228, RZ, 0x18, R237 ;  /* 0x00000018ffe47819 */ /* 0x000fe200000114ed */
[----:B------:R-:W-:Y:S01]  /*9b00*/  IMAD R152, R227, UR44, R152 ;  /* 0x0000002ce3987c24 */ /* 0x000fe2000f8e0298 */
        /* <DEDUP_REMOVED lines=11> */
[C---:B--2---:R-:W-:Y:S01]  /*9bc0*/  PRMT R242, R33.reuse, 0x8880, RZ ;  /* 0x0000888021f27816 */ /* 0x044fe200000000ff */
[C---:B------:R-:W-:Y:S01]  /*9bd0*/  IMAD.SHL.U32 R247, R33.reuse, 0x100, RZ ;  /* 0x0000010021f77824 */ /* 0x040fe200078e00ff */
[----:B------:R-:W-:Y:S02]  /*9be0*/  SHF.L.U32 R244, R33, 0x10, RZ ;  /* 0x0000001021f47819 */ /* 0x000fe400000006ff */
[----:B------:R-:W-:Y:S02]  /*9bf0*/  SHF.R.S32.HI R234, RZ, 0x18, R33 ;  /* 0x00000018ffea7819 */ /* 0x000fe40000011421 */
[----:B------:R-:W-:Y:S01]  /*9c00*/  MOV R227, R242 ;  /* 0x000000f200e37202 */ /* 0x000fe20000000f00 */
[----:B------:R-:W2:Y:S01]  /*9c10*/  LDL.LU R33, [R1+0x68] ;  /* 0x0000680001217983 */ /* 0x000ea20000300800 */
[----:B------:R-:W-:Y:S02]  /*9c20*/  SHF.R.S32.HI R228, RZ, 0x18, R244 ;  /* 0x00000018ffe47819 */ /* 0x000fe400000114f4 */
[C---:B---3--:R-:W-:Y:S01]  /*9c30*/  PRMT R249, R22.reuse, 0x8880, RZ ;  /* 0x0000888016f97816 */ /* 0x048fe200000000ff */
[----:B------:R-:W-:Y:S01]  /*9c40*/  IMAD R160, R227, UR44, R160 ;  /* 0x0000002ce3a07c24 */ /* 0x000fe2000f8e02a0 */
[----:B------:R-:W-:Y:S01]  /*9c50*/  SHF.L.U32 R250, R22, 0x10, RZ ;  /* 0x0000001016fa7819 */ /* 0x000fe200000006ff */
[----:B------:R-:W-:Y:S01]  /*9c60*/  IMAD R161, R228, UR44, R161 ;  /* 0x0000002ce4a17c24 */ /* 0x000fe2000f8e02a1 */
[----:B------:R-:W-:Y:S02]  /*9c70*/  SHF.L.U32 R251, R22, 0x8, RZ ;  /* 0x0000000816fb7819 */ /* 0x000fe400000006ff */
[----:B------:R-:W-:Y:S02]  /*9c80*/  SHF.R.S32.HI R235, RZ, 0x18, R22 ;  /* 0x00000018ffeb7819 */ /* 0x000fe40000011416 */
[----:B------:R-:W-:Y:S01]  /*9c90*/  SHF.R.S32.HI R226, RZ, 0x18, R247 ;  /* 0x00000018ffe27819 */ /* 0x000fe200000114f7 */
[----:B------:R-:W3:Y:S01]  /*9ca0*/  LDL.LU R22, [R1+0x6c] ;  /* 0x00006c0001167983 */ /* 0x000ee20000300800 */
[----:B------:R-:W-:Y:S02]  /*9cb0*/  MOV R227, R249 ;  /* 0x000000f900e37202 */ /* 0x000fe40000000f00 */
[----:B------:R-:W-:Y:S01]  /*9cc0*/  SHF.R.S32.HI R228, RZ, 0x18, R251 ;  /* 0x00000018ffe47819 */ /* 0x000fe200000114fb */
[----:B------:R-:W3:Y:S01]  /*9cd0*/  LDL.LU R38, [R1+0x70] ;  /* 0x0000700001267983 */ /* 0x000ee20000300800 */
[----:B------:R-:W-:Y:S01]  /*9ce0*/  IMAD R162, R226, UR44, R162 ;  /* 0x0000002ce2a27c24 */ /* 0x000fe2000f8e02a2 */
[----:B------:R-:W-:Y:S01]  /*9cf0*/  SHF.R.S32.HI R226, RZ, 0x18, R250 ;  /* 0x00000018ffe27819 */ /* 0x000fe200000114fa */
[----:B------:R-:W-:Y:S02]  /*9d00*/  IMAD R163, R234, UR44, R163 ;  /* 0x0000002ceaa37c24 */ /* 0x000fe4000f8e02a3 */
[----:B------:R-:W-:Y:S02]  /*9d10*/  IMAD R164, R227, UR44, R164 ;  /* 0x0000002ce3a47c24 */ /* 0x000fe4000f8e02a4 */
[----:B------:R-:W-:Y:S02]  /*9d20*/  IMAD R165, R226, UR44, R165 ;  /* 0x0000002ce2a57c24 */ /* 0x000fe4000f8e02a5 */
[----:B------:R-:W-:Y:S02]  /*9d30*/  IMAD R166, R228, UR44, R166 ;  /* 0x0000002ce4a67c24 */ /* 0x000fe4000f8e02a6 */
[----:B------:R-:W-:Y:S01]  /*9d40*/  IMAD R167, R235, UR44, R167 ;  /* 0x0000002ceba77c24 */ /* 0x000fe2000f8e02a7 */
[C---:B----4-:R-:W-:Y:S01]  /*9d50*/  PRMT R229, R35.reuse, 0x8880, RZ ;  /* 0x0000888023e57816 */ /* 0x050fe200000000ff */
[C---:B------:R-:W-:Y:S01]  /*9d60*/  IMAD.U32 R237, R35.reuse, 0x10000, RZ ;  /* 0x0001000023ed7824 */ /* 0x040fe200078e00ff */
[----:B------:R-:W-:Y:S02]  /*9d70*/  SHF.L.U32 R238, R35, 0x8, RZ ;  /* 0x0000000823ee7819 */ /* 0x000fe400000006ff */
[----:B------:R-:W-:Y:S02]  /*9d80*/  SHF.R.S32.HI R230, RZ, 0x18, R35 ;  /* 0x00000018ffe67819 */ /* 0x000fe40000011423 */
[----:B------:R-:W-:Y:S02]  /*9d90*/  MOV R227, R229 ;  /* 0x000000e500e37202 */ /* 0x000fe40000000f00 */
[C---:B------:R-:W-:Y:S02]  /*9da0*/  PRMT R241, R34.reuse, 0x8880, RZ ;  /* 0x0000888022f17816 */ /* 0x040fe400000000ff */
[C---:B------:R-:W-:Y:S01]  /*9db0*/  SHF.L.U32 R243, R34.reuse, 0x10, RZ ;  /* 0x0000001022f37819 */ /* 0x040fe200000006ff */
[----:B------:R-:W-:Y:S01]  /*9dc0*/  IMAD R136, R227, UR44, R136 ;  /* 0x0000002ce3887c24 */ /* 0x000fe2000f8e0288 */
[----:B------:R-:W-:Y:S02]  /*9dd0*/  SHF.L.U32 R245, R34, 0x8, RZ ;  /* 0x0000000822f57819 */ /* 0x000fe400000006ff */
        /* <DEDUP_REMOVED lines=16> */
[C---:B-1----:R-:W-:Y:S02]  /*9ee0*/  SHF.L.U32 R186, R33.reuse, 0x10, RZ ;  /* 0x0000001021ba7819 */ /* 0x042fe400000006ff */
[----:B------:R-:W-:Y:S02]  /*9ef0*/  SHF.L.U32 R184, R33, 0x8, RZ ;  /* 0x0000000821b87819 */ /* 0x000fe400000006ff */
[----:B------:R-:W-:Y:S02]  /*9f00*/  SHF.R.S32.HI R233, RZ, 0x18, R33 ;  /* 0x00000018ffe97819 */ /* 0x000fe40000011421 */
[----:B------:R-:W-:Y:S01]  /*9f10*/  MOV R227, R246 ;  /* 0x000000f600e37202 */ /* 0x000fe20000000f00 */
[----:B------:R-:W2:Y:S01]  /*9f20*/  LDL.LU R33, [R1+0x78] ;  /* 0x0000780001217983 */ /* 0x000ea20000300800 */
[----:B------:R-:W-:Y:S02]  /*9f30*/  SHF.R.S32.HI R226, RZ, 0x18, R186 ;  /* 0x00000018ffe27819 */ /* 0x000fe400000114ba */
[C---:B---3--:R-:W-:Y:S01]  /*9f40*/  PRMT R36, R22.reuse, 0x8880, RZ ;  /* 0x0000888016247816 */ /* 0x048fe200000000ff */
[C---:B------:R-:W-:Y:S01]  /*9f50*/  IMAD.U32 R35, R22.reuse, 0x10000, RZ ;  /* 0x0001000016237824 */ /* 0x040fe200078e00ff */
[----:B------:R-:W-:Y:S01]  /*9f60*/  SHF.L.U32 R37, R22, 0x8, RZ ;  /* 0x0000000816257819 */ /* 0x000fe200000006ff */
[----:B------:R-:W-:Y:S01]  /*9f70*/  IMAD R144, R227, UR44, R144 ;  /* 0x0000002ce3907c24 */ /* 0x000fe2000f8e0290 */
[----:B------:R-:W-:Y:S01]  /*9f80*/  SHF.R.S32.HI R236, RZ, 0x18, R22 ;  /* 0x00000018ffec7819 */ /* 0x000fe20000011416 */
[C---:B------:R-:W-:Y:S01]  /*9f90*/  IMAD.SHL.U32 R242, R38.reuse, 0x100, RZ ;  /* 0x0000010026f27824 */ /* 0x040fe200078e00ff */
[C---:B------:R-:W-:Y:S01]  /*9fa0*/  PRMT R239, R38.reuse, 0x8880, RZ ;  /* 0x0000888026ef7816 */ /* 0x040fe200000000ff */
[----:B------:R-:W3:Y:S01]  /*9fb0*/  LDL.LU R22, [R1+0x7c] ;  /* 0x00007c0001167983 */ /* 0x000ee20000300800 */
[----:B------:R-:W-:Y:S01]  /*9fc0*/  SHF.L.U32 R240, R38, 0x10, RZ ;  /* 0x0000001026f07819 */ /* 0x000fe200000006ff */
[----:B------:R-:W-:Y:S01]  /*9fd0*/  IMAD R145, R226, UR44, R145 ;  /* 0x0000002ce2917c24 */ /* 0x000fe2000f8e0291 */
[----:B------:R-:W-:Y:S02]  /*9fe0*/  SHF.R.S32.HI R232, RZ, 0x18, R38 ;  /* 0x00000018ffe87819 */ /* 0x000fe40000011426 */
[----:B------:R-:W-:Y:S02]  /*9ff0*/  SHF.R.S32.HI R228, RZ, 0x18, R184 ;  /* 0x00000018ffe47819 */ /* 0x000fe400000114b8 */
[----:B------:R-:W-:Y:S02]  /*a000*/  MOV R227, R36 ;  /* 0x0000002400e37202 */ /* 0x000fe40000000f00 */
[----:B------:R-:W-:Y:S01]  /*a010*/  SHF.R.S32.HI R229, RZ, 0x18, R35 ;  /* 0x00000018ffe57819 */ /* 0x000fe20000011423 */
[----:B------:R-:W-:Y:S01]  /*a020*/  IMAD R146, R228, UR44, R146 ;  /* 0x0000002ce4927c24 */ /* 0x000fe2000f8e0292 */
[----:B------:R-:W-:Y:S01]  /*a030*/  SHF.R.S32.HI R226, RZ, 0x18, R37 ;  /* 0x00000018ffe27819 */ /* 0x000fe20000011425 */
[----:B------:R-:W-:Y:S01]  /*a040*/  IMAD R147, R233, UR44, R147 ;  /* 0x0000002ce9937c24 */ /* 0x000fe2000f8e0293 */
[----:B------:R-:W-:Y:S01]  /*a050*/  SHF.R.S32.HI R228, RZ, 0x18, R240 ;  /* 0x00000018ffe47819 */ /* 0x000fe200000114f0 */
[----:B------:R-:W-:Y:S02]  /*a060*/  IMAD R148, R227, UR44, R148 ;  /* 0x0000002ce3947c24 */ /* 0x000fe4000f8e0294 */
[----:B------:R-:W-:Y:S02]  /*a070*/  IMAD.MOV.U32 R227, RZ, RZ, R239 ;  /* 0x000000ffffe37224 */ /* 0x000fe400078e00ef */
[----:B------:R-:W-:Y:S02]  /*a080*/  IMAD R149, R229, UR44, R149 ;  /* 0x0000002ce5957c24 */ /* 0x000fe4000f8e0295 */
[----:B------:R-:W-:Y:S01]  /*a090*/  IMAD R150, R226, UR44, R150 ;  /* 0x0000002ce2967c24 */ /* 0x000fe2000f8e0296 */
[----:B------:R-:W-:Y:S01]  /*a0a0*/  SHF.R.S32.HI R226, RZ, 0x18, R242 ;  /* 0x00000018ffe27819 */ /* 0x000fe200000114f2 */
[----:B------:R-:W-:Y:S02]  /*a0b0*/  IMAD R151, R236, UR44, R151 ;  /* 0x0000002cec977c24 */ /* 0x000fe4000f8e0297 */
[----:B------:R-:W-:Y:S02]  /*a0c0*/  IMAD R120, R227, UR44, R120 ;  /* 0x0000002ce3787c24 */ /* 0x000fe4000f8e0278 */
[----:B------:R-:W-:Y:S02]  /*a0d0*/  IMAD R121, R228, UR44, R121 ;  /* 0x0000002ce4797c24 */ /* 0x000fe4000f8e0279 */
[----:B------:R-:W-:Y:S01]  /*a0e0*/  IMAD R122, R226, UR44, R122 ;  /* 0x0000002ce27a7c24 */ /* 0x000fe2000f8e027a */
[----:B----4-:R-:W-:Y:S01]  /*a0f0*/  PRMT R244, R34, 0x8880, RZ ;  /* 0x0000888022f47816 */ /* 0x010fe200000000ff */
[----:B------:R-:W-:Y:S01]  /*a100*/  IMAD R123, R232, UR44, R123 ;  /* 0x0000002ce87b7c24 */ /* 0x000fe2000f8e027b */
[C---:B------:R-:W-:Y:S02]  /*a110*/  SHF.L.U32 R250, R34.reuse, 0x10, RZ ;  /* 0x0000001022fa7819 */ /* 0x040fe400000006ff */
[----:B------:R-:W-:Y:S02]  /*a120*/  SHF.L.U32 R251, R34, 0x8, RZ ;  /* 0x0000000822fb7819 */ /* 0x000fe400000006ff */
[----:B------:R-:W-:Y:S02]  /*a130*/  SHF.R.S32.HI R234, RZ, 0x18, R34 ;  /* 0x00000018ffea7819 */ /* 0x000fe40000011422 */
[----:B------:R-:W-:Y:S02]  /*a140*/  MOV R227, R244 ;  /* 0x000000f400e37202 */ /* 0x000fe40000000f00 */
[----:B------:R-:W-:Y:S02]  /*a150*/  SHF.R.S32.HI R226, RZ, 0x18, R250 ;  /* 0x00000018ffe27819 */ /* 0x000fe400000114fa */
[----:B------:R-:W-:Y:S01]  /*a160*/  SHF.R.S32.HI R228, RZ, 0x18, R251 ;  /* 0x00000018ffe47819 */ /* 0x000fe200000114fb */
[----:B------:R-:W-:Y:S02]  /*a170*/  IMAD R124, R227, UR44, R124 ;  /* 0x0000002ce37c7c24 */ /* 0x000fe4000f8e027c */
[----:B------:R-:W-:Y:S02]  /*a180*/  IMAD R125, R226, UR44, R125 ;  /* 0x0000002ce27d7c24 */ /* 0x000fe4000f8e027d */
[----:B------:R-:W-:Y:S02]  /*a190*/  IMAD R126, R228, UR44, R126 ;  /* 0x0000002ce47e7c24 */ /* 0x000fe4000f8e027e */
[----:B------:R-:W-:Y:S05]  /*a1a0*/  IMAD R127, R234, UR44, R127 ;  /* 0x0000002cea7f7c24 */ /* 0x000fea000f8e027f */
[----:B------:R-:W-:Y:S02]  /*a1b0*/  I2IP.S8.S32.SAT R126, R127, R126, RZ ;  /* 0x0000007e7f7e7239 */ /* 0x000fe400000014ff */
[C---:B--2---:R-:W-:Y:S02]  /*a1c0*/  PRMT R252, R33.reuse, 0x8880, RZ ;  /* 0x0000888021fc7816 */ /* 0x044fe400000000ff */
[C---:B------:R-:W-:Y:S02]  /*a1d0*/  SHF.L.U32 R185, R33.reuse, 0x10, RZ ;  /* 0x0000001021b97819 */ /* 0x040fe400000006ff */
[----:B------:R-:W-:Y:S02]  /*a1e0*/  SHF.L.U32 R39, R33, 0x8, RZ ;  /* 0x0000000821277819 */ /* 0x000fe400000006ff */
[----:B------:R-:W-:Y:S02]  /*a1f0*/  SHF.R.S32.HI R235, RZ, 0x18, R33 ;  /* 0x00000018ffeb7819 */ /* 0x000fe40000011421 */
[----:B------:R-:W-:Y:S01]  /*a200*/  MOV R227, R252 ;  /* 0x000000fc00e37202 */ /* 0x000fe20000000f00 */
[----:B------:R-:W2:Y:S01]  /*a210*/  LDL.LU R33, [R1+0x80] ;  /* 0x0000800001217983 */ /* 0x000ea20000300800 */
[C---:B---3--:R-:W-:Y:S01]  /*a220*/  PRMT R189, R22.reuse, 0x8880, RZ ;  /* 0x0000888016bd7816 */ /* 0x048fe200000000ff */
[C---:B------:R-:W-:Y:S01]  /*a230*/  IMAD.SHL.U32 R190, R22.reuse, 0x100, RZ ;  /* 0x0000010016be7824 */ /* 0x040fe200078e00ff */
[----:B------:R-:W-:Y:S01]  /*a240*/  SHF.L.U32 R191, R22, 0x10, RZ ;  /* 0x0000001016bf7819 */ /* 0x000fe200000006ff */
[----:B------:R-:W3:Y:S01]  /*a250*/  LDL.LU R34, [R1+0x84] ;  /* 0x0000840001227983 */ /* 0x000ee20000300800 */
[----:B------:R-:W-:Y:S01]  /*a260*/  SHF.R.S32.HI R237, RZ, 0x18, R22 ;  /* 0x00000018ffed7819 */ /* 0x000fe20000011416 */
[----:B------:R-:W-:Y:S01]  /*a270*/  IMAD R128, R227, UR44, R128 ;  /* 0x0000002ce3807c24 */ /* 0x000fe2000f8e0280 */
[----:B------:R-:W-:Y:S01]  /*a280*/  MOV R240, R39 ;  /* 0x0000002700f07202 */ /* 0x000fe20000000f00 */
[----:B------:R-:W4:Y:S01]  /*a290*/  LDL.LU R22, [R1+0x88] ;  /* 0x0000880001167983 */ /* 0x000f220000300800 */
[----:B------:R-:W-:Y:S01]  /*a2a0*/  SHF.R.S32.HI R229, RZ, 0x18, R185 ;  /* 0x00000018ffe57819 */ /* 0x000fe200000114b9 */
[----:B------:R-:W-:Y:S01]  /*a2b0*/  IMAD.MOV.U32 R227, RZ, RZ, R189 ;  /* 0x000000ffffe37224 */ /* 0x000fe200078e00bd */
[----:B------:R-:W-:Y:S01]  /*a2c0*/  SHF.R.S32.HI R226, RZ, 0x18, R240 ;  /* 0x00000018ffe27819 */ /* 0x000fe200000114f0 */
[----:B------:R-:W4:Y:S01]  /*a2d0*/  LDL.LU R38, [R1+0x8c] ;  /* 0x00008c0001267983 */ /* 0x000f220000300800 */
[----:B------:R-:W-:Y:S01]  /*a2e0*/  SHF.R.S32.HI R228, RZ, 0x18, R191 ;  /* 0x00000018ffe47819 */ /* 0x000fe200000114bf */
[----:B------:R-:W-:Y:S02]  /*a2f0*/  IMAD R129, R229, UR44, R129 ;  /* 0x0000002ce5817c24 */ /* 0x000fe4000f8e0281 */
        /* <DEDUP_REMOVED lines=9> */
[----:B------:R-:W-:Y:S01]  /*a390*/  SHF.L.U32 R246, R33, 0x8, RZ ;  /* 0x0000000821f67819 */ /* 0x000fe200000006ff */
[C---:B---3--:R-:W-:Y:S01]  /*a3a0*/  IMAD.U32 R249, R34.reuse, 0x10000, RZ ;  /* 0x0001000022f97824 */ /* 0x048fe200078e00ff */
[----:B------:R-:W-:Y:S02]  /*a3b0*/  SHF.R.S32.HI R230, RZ, 0x18, R33 ;  /* 0x00000018ffe67819 */ /* 0x000fe40000011421 */
[C---:B------:R-:W-:Y:S02]  /*a3c0*/  PRMT R247, R34.reuse, 0x8880, RZ ;  /* 0x0000888022f77816 */ /* 0x040fe400000000ff */
[----:B------:R-:W-:Y:S02]  /*a3d0*/  SHF.L.U32 R33, R34, 0x8, RZ ;  /* 0x0000000822217819 */ /* 0x000fe400000006ff */
[----:B------:R-:W-:Y:S02]  /*a3e0*/  SHF.R.S32.HI R231, RZ, 0x18, R34 ;  /* 0x00000018ffe77819 */ /* 0x000fe40000011422 */
[C---:B----4-:R-:W-:Y:S02]  /*a3f0*/  PRMT R34, R22.reuse, 0x8880, RZ ;  /* 0x0000888016227816 */ /* 0x050fe400000000ff */
[C---:B------:R-:W-:Y:S02]  /*a400*/  SHF.L.U32 R35, R22.reuse, 0x10, RZ ;  /* 0x0000001016237819 */ /* 0x040fe400000006ff */
[----:B------:R-:W-:Y:S02]  /*a410*/  SHF.L.U32 R36, R22, 0x8, RZ ;  /* 0x0000000816247819 */ /* 0x000fe400000006ff */
[----:B------:R-:W-:Y:S02]  /*a420*/  SHF.R.S32.HI R233, RZ, 0x18, R22 ;  /* 0x00000018ffe97819 */ /* 0x000fe40000011416 */
[C---:B------:R-:W-:Y:S02]  /*a430*/  PRMT R187, R38.reuse, 0x8880, RZ ;  /* 0x0000888026bb7816 */ /* 0x040fe400000000ff */
[C---:B------:R-:W-:Y:S02]  /*a440*/  SHF.L.U32 R186, R38.reuse, 0x10, RZ ;  /* 0x0000001026ba7819 */ /* 0x040fe400000006ff */
[----:B------:R-:W-:Y:S02]  /*a450*/  SHF.L.U32 R22, R38, 0x8, RZ ;  /* 0x0000000826167819 */ /* 0x000fe400000006ff */
[----:B------:R-:W-:Y:S02]  /*a460*/  SHF.R.S32.HI R238, RZ, 0x18, R38 ;  /* 0x00000018ffee7819 */ /* 0x000fe40000011426 */
[----:B------:R-:W-:Y:S01]  /*a470*/  MOV R227, R241 ;  /* 0x000000f100e37202 */ /* 0x000fe20000000f00 */
[----:B------:R-:W2:Y:S01]  /*a480*/  LDL.LU R38, [R1+0x90] ;  /* 0x0000900001267983 */ /* 0x000ea20000300800 */
[----:B------:R-:W-:Y:S02]  /*a490*/  SHF.R.S32.HI R226, RZ, 0x18, R245 ;  /* 0x00000018ffe27819 */ /* 0x000fe400000114f5 */
[----:B------:R-:W-:Y:S01]  /*a4a0*/  SHF.R.S32.HI R228, RZ, 0x18, R246 ;  /* 0x00000018ffe47819 */ /* 0x000fe200000114f6 */
[----:B------:R-:W3:Y:S01]  /*a4b0*/  LDL.LU R37, [R1+0x94] ;  /* 0x0000940001257983 */ /* 0x000ee20000300800 */
[----:B------:R-:W-:Y:S01]  /*a4c0*/  SHF.R.S32.HI R229, RZ, 0x18, R249 ;  /* 0x00000018ffe57819 */ /* 0x000fe200000114f9 */
[----:B------:R-:W-:Y:S01]  /*a4d0*/  IMAD R104, R227, UR44, R104 ;  /* 0x0000002ce3687c24 */ /* 0x000fe2000f8e0268 */
[----:B------:R-:W-:Y:S01]  /*a4e0*/  MOV R227, R247 ;  /* 0x000000f700e37202 */ /* 0x000fe20000000f00 */
[----:B------:R-:W4:Y:S01]  /*a4f0*/  LDL.LU R184, [R1+0x98] ;  /* 0x0000980001b87983 */ /* 0x000f220000300800 */
[----:B------:R-:W-:Y:S02]  /*a500*/  IMAD R105, R226, UR44, R105 ;  /* 0x0000002ce2697c24 */ /* 0x000fe4000f8e0269 */
[----:B------:R-:W-:Y:S01]  /*a510*/  IMAD R106, R228, UR44, R106 ;  /* 0x0000002ce46a7c24 */ /* 0x000fe2000f8e026a */
[----:B------:R-:W4:Y:S01]  /*a520*/  LDL.LU R239, [R1+0x9c] ;  /* 0x00009c0001ef7983 */ /* 0x000f220000300800 */
[----:B------:R-:W-:Y:S02]  /*a530*/  IMAD R107, R230, UR44, R107 ;  /* 0x0000002ce66b7c24 */ /* 0x000fe4000f8e026b */
[----:B------:R-:W-:Y:S01]  /*a540*/  IMAD R108, R227, UR44, R108 ;  /* 0x0000002ce36c7c24 */ /* 0x000fe2000f8e026c */
[----:B------:R1:W-:Y:S01]  /*a550*/  STL [R1+0x18c], R84 ;  /* 0x00018c5401007387 */ /* 0x0003e20000100800 */
[----:B------:R-:W-:Y:S03]  /*a560*/  IMAD R109, R229, UR44, R109 ;  /* 0x0000002ce56d7c24 */ /* 0x000fe6000f8e026d */
[----:B------:R-:W4:Y:S04]  /*a570*/  LDL.LU R189, [R1+0xa0] ;  /* 0x0000a00001bd7983 */ /* 0x000f280000300800 */
[----:B-1----:R-:W4:Y:S04]  /*a580*/  LDL.LU R84, [R1+0xa4] ;  /* 0x0000a40001547983 */ /* 0x002f280000300800 */
[----:B------:R-:W4:Y:S04]  /*a590*/  LDL.LU R240, [R1+0xac] ;  /* 0x0000ac0001f07983 */ /* 0x000f280000300800 */
[----:B------:R-:W4:Y:S01]  /*a5a0*/  LDL.LU R241, [R1+0xa8] ;  /* 0x0000a80001f17983 */ /* 0x000f220000300800 */
[C---:B--2---:R-:W-:Y:S02]  /*a5b0*/  PRMT R242, R38.reuse, 0x8880, RZ ;  /* 0x0000888026f27816 */ /* 0x044fe400000000ff */
[C---:B------:R-:W-:Y:S02]  /*a5c0*/  SHF.L.U32 R243, R38.reuse, 0x10, RZ ;  /* 0x0000001026f37819 */ /* 0x040fe400000006ff */
[----:B------:R-:W-:Y:S01]  /*a5d0*/  SHF.L.U32 R250, R38, 0x8, RZ ;  /* 0x0000000826fa7819 */ /* 0x000fe200000006ff */
[C---:B---3--:R-:W-:Y:S01]  /*a5e0*/  IMAD.U32 R252, R37.reuse, 0x10000, RZ ;  /* 0x0001000025fc7824 */ /* 0x048fe200078e00ff */
[----:B------:R-:W-:Y:S02]  /*a5f0*/  SHF.R.S32.HI R229, RZ, 0x18, R243 ;  /* 0x00000018ffe57819 */ /* 0x000fe400000114f3 */
[C---:B------:R-:W-:Y:S02]  /*a600*/  SHF.L.U32 R185, R37.reuse, 0x8, RZ ;  /* 0x0000000825b97819 */ /* 0x040fe400000006ff */
[----:B------:R-:W-:Y:S02]  /*a610*/  PRMT R251, R37, 0x8880, RZ ;  /* 0x0000888025fb7816 */ /* 0x000fe400000000ff */
[----:B------:R-:W-:Y:S02]  /*a620*/  SHF.R.S32.HI R232, RZ, 0x18, R38 ;  /* 0x00000018ffe87819 */ /* 0x000fe40000011426 */
[----:B------:R-:W-:Y:S02]  /*a630*/  SHF.R.S32.HI R234, RZ, 0x18, R37 ;  /* 0x00000018ffea7819 */ /* 0x000fe40000011425 */
[C---:B----4-:R-:W-:Y:S02]  /*a640*/  PRMT R37, R184.reuse, 0x8880, RZ ;  /* 0x00008880b8257816 */ /* 0x050fe400000000ff */
[C---:B------:R-:W-:Y:S02]  /*a650*/  SHF.L.U32 R38, R184.reuse, 0x10, RZ ;  /* 0x00000010b8267819 */ /* 0x040fe400000006ff */
[C---:B------:R-:W-:Y:S02]  /*a660*/  PRMT R244, R189.reuse, 0x8880, RZ ;  /* 0x00008880bdf47816 */ /* 0x040fe400000000ff */
[C---:B------:R-:W-:Y:S02]  /*a670*/  SHF.L.U32 R245, R189.reuse, 0x10, RZ ;  /* 0x00000010bdf57819 */ /* 0x040fe400000006ff */
[----:B------:R-:W-:Y:S02]  /*a680*/  SHF.L.U32 R246, R189, 0x8, RZ ;  /* 0x00000008bdf67819 */ /* 0x000fe400000006ff */
[----:B------:R-:W-:Y:S02]  /*a690*/  SHF.R.S32.HI R230, RZ, 0x18, R189 ;  /* 0x00000018ffe67819 */ /* 0x000fe400000114bd */
[----:B------:R-:W-:Y:S02]  /*a6a0*/  SHF.L.U32 R39, R184, 0x8, RZ ;  /* 0x00000008b8277819 */ /* 0x000fe400000006ff */
[C---:B------:R-:W-:Y:S02]  /*a6b0*/  PRMT R248, R239.reuse, 0x8880, RZ ;  /* 0x00008880eff87816 */ /* 0x040fe400000000ff */
[----:B------:R-:W-:Y:S02]  /*a6c0*/  SHF.R.S32.HI R236, RZ, 0x18, R184 ;  /* 0x00000018ffec7819 */ /* 0x000fe400000114b8 */
[C---:B------:R-:W-:Y:S02]  /*a6d0*/  SHF.L.U32 R188, R239.reuse, 0x10, RZ ;  /* 0x00000010efbc7819 */ /* 0x040fe400000006ff */
[----:B------:R-:W-:Y:S02]  /*a6e0*/  SHF.L.U32 R184, R239, 0x8, RZ ;  /* 0x00000008efb87819 */ /* 0x000fe400000006ff */
[----:B------:R-:W-:Y:S02]  /*a6f0*/  SHF.R.S32.HI R239, RZ, 0x18, R239 ;  /* 0x00000018ffef7819 */ /* 0x000fe400000114ef */
[C---:B------:R-:W-:Y:S01]  /*a700*/  PRMT R247, R84.reuse, 0x8880, RZ ;  /* 0x0000888054f77816 */ /* 0x040fe200000000ff */
[C---:B------:R-:W-:Y:S01]  /*a710*/  IMAD.SHL.U32 R191, R84.reuse, 0x100, RZ ;  /* 0x0000010054bf7824 */ /* 0x040fe200078e00ff */
[----:B------:R-:W-:Y:S02]  /*a720*/  SHF.L.U32 R249, R84, 0x10, RZ ;  /* 0x0000001054f97819 */ /* 0x000fe400000006ff */
[C---:B------:R-:W-:Y:S02]  /*a730*/  PRMT R228, R240.reuse, 0x8880, RZ ;  /* 0x00008880f0e47816 */ /* 0x040fe400000000ff */
[C---:B------:R-:W-:Y:S02]  /*a740*/  SHF.L.U32 R227, R240.reuse, 0x10, RZ ;  /* 0x00000010f0e37819 */ /* 0x040fe400000006ff */
[----:B------:R-:W-:Y:S01]  /*a750*/  SHF.L.U32 R226, R240, 0x8, RZ ;  /* 0x00000008f0e27819 */ /* 0x000fe200000006ff */
[----:B------:R1:W-:Y:S01]  /*a760*/  STL [R1+0x74], R228 ;  /* 0x000074e401007387 */ /* 0x0003e20000100800 */
[----:B------:R-:W-:Y:S02]  /*a770*/  SHF.R.S32.HI R235, RZ, 0x18, R84 ;  /* 0x00000018ffeb7819 */ /* 0x000fe40000011454 */
[C---:B------:R-:W-:Y:S01]  /*a780*/  PRMT R190, R241.reuse, 0x8880, RZ ;  /* 0x00008880f1be7816 */ /* 0x040fe200000000ff */
[----:B------:R2:W-:Y:S01]  /*a790*/  STL [R1+0x78], R227 ;  /* 0x000078e301007387 */ /* 0x0005e20000100800 */
[C---:B------:R-:W-:Y:S02]  /*a7a0*/  SHF.L.U32 R189, R241.reuse, 0x10, RZ ;  /* 0x00000010f1bd7819 */ /* 0x040fe400000006ff */
[----:B------:R-:W-:Y:S01]  /*a7b0*/  SHF.L.U32 R84, R241, 0x8, RZ ;  /* 0x00000008f1547819 */ /* 0x000fe200000006ff */
[----:B------:R3:W-:Y:S01]  /*a7c0*/  STL [R1+0x7c], R226 ;  /* 0x00007ce201007387 */ /* 0x0007e20000100800 */
[----:B------:R-:W-:Y:S02]  /*a7d0*/  SHF.R.S32.HI R237, RZ, 0x18, R241 ;  /* 0x00000018ffed7819 */ /* 0x000fe400000114f1 */
[----:B------:R-:W-:Y:S01]  /*a7e0*/  SHF.R.S32.HI R240, RZ, 0x18, R240 ;  /* 0x00000018fff07819 */ /* 0x000fe200000114f0 */
[----:B------:R-:W-:Y:S04]  /*a7f0*/  STL [R1+0x184], R60 ;  /* 0x0001843c01007387 */ /* 0x000fe80000100800 */
[----:B------:R-:W-:Y:S04]  /*a800*/  STL [R1+0x188], R61 ;  /* 0x0001883d01007387 */ /* 0x000fe80000100800 */
[----:B------:R4:W-:Y:S04]  /*a810*/  STL [R1+0x178], R64 ;  /* 0x0001784001007387 */ /* 0x0009e80000100800 */
[----:B------:R-:W-:Y:S01]  /*a820*/  STL [R1+0x17c], R65 ;  /* 0x00017c4101007387 */ /* 0x000fe20000100800 */
[----:B-1----:R-:W-:Y:S03]  /*a830*/  SHF.R.S32.HI R228, RZ, 0x18, R35 ;  /* 0x00000018ffe47819 */ /* 0x002fe60000011423 */
[----:B------:R-:W-:Y:S01]  /*a840*/  STL [R1+0x180], R66 ;  /* 0x0001804201007387 */ /* 0x000fe20000100800 */
[----:B--2---:R-:W-:Y:S03]  /*a850*/  MOV R227, R34 ;  /* 0x0000002200e37202 */ /* 0x004fe60000000f00 */
[----:B------:R1:W-:Y:S01]  /*a860*/  STL [R1+0x16c], R68 ;  /* 0x00016c4401007387 */ /* 0x0003e20000100800 */
[----:B---3--:R-:W-:Y:S03]  /*a870*/  SHF.R.S32.HI R226, RZ, 0x18, R33 ;  /* 0x00000018ffe27819 */ /* 0x008fe60000011421 */
[----:B------:R-:W-:Y:S02]  /*a880*/  STL [R1+0x170], R69 ;  /* 0x0001704501007387 */ /* 0x000fe40000100800 */
[----:B------:R-:W-:Y:S01]  /*a890*/  IMAD R110, R226, UR44, R110 ;  /* 0x0000002ce26e7c24 */ /* 0x000fe2000f8e026e */
[----:B------:R-:W-:Y:S01]  /*a8a0*/  SHF.R.S32.HI R226, RZ, 0x18, R36 ;  /* 0x00000018ffe27819 */ /* 0x000fe20000011424 */
[----:B------:R-:W2:Y:S01]  /*a8b0*/  LDL.LU R33, [R1+0x1c8] ;  /* 0x0001c80001217983 */ /* 0x000ea20000300800 */
[----:B------:R-:W-:Y:S02]  /*a8c0*/  IMAD R111, R231, UR44, R111 ;  /* 0x0000002ce76f7c24 */ /* 0x000fe4000f8e026f */
[----:B------:R-:W-:Y:S01]  /*a8d0*/  IMAD R112, R227, UR44, R112 ;  /* 0x0000002ce3707c24 */ /* 0x000fe2000f8e0270 */
[----:B------:R-:W-:Y:S01]  /*a8e0*/  MOV R227, R187 ;  /* 0x000000bb00e37202 */ /* 0x000fe20000000f00 */
[----:B------:R3:W-:Y:S01]  /*a8f0*/  STL [R1+0x174], R70 ;  /* 0x0001744601007387 */ /* 0x0007e20000100800 */
[----:B------:R-:W-:Y:S01]  /*a900*/  I2IP.S8.S32.SAT R110, R111, R110, RZ ;  /* 0x0000006e6f6e7239 */ /* 0x000fe200000014ff */
[----:B------:R-:W-:Y:S01]  /*a910*/  IMAD R113, R228, UR44, R113 ;  /* 0x0000002ce4717c24 */ /* 0x000fe2000f8e0271 */
[----:B------:R-:W-:Y:S01]  /*a920*/  SHF.R.S32.HI R228, RZ, 0x18, R22 ;  /* 0x00000018ffe47819 */ /* 0x000fe20000011416 */
[----:B------:R-:W3:Y:S01]  /*a930*/  LDL.LU R34, [R1+0x1c4] ;  /* 0x0001c40001227983 */ /* 0x000ee20000300800 */
[----:B------:R-:W-:Y:S01]  /*a940*/  IMAD R114, R226, UR44, R114 ;  /* 0x0000002ce2727c24 */ /* 0x000fe2000f8e0272 */
[----:B------:R-:W-:Y:S01]  /*a950*/  SHF.R.S32.HI R226, RZ, 0x18, R186 ;  /* 0x00000018ffe27819 */ /* 0x000fe200000114ba */
[----:B------:R-:W-:Y:S01]  /*a960*/  IMAD R115, R233, UR44, R115 ;  /* 0x0000002ce9737c24 */ /* 0x000fe2000f8e0273 */
[----:B----4-:R-:W4:Y:S01]  /*a970*/  LDL.LU R64, [R1+0xb0] ;  /* 0x0000b00001407983 */ /* 0x010f220000300800 */
[----:B------:R-:W-:Y:S02]  /*a980*/  IMAD R116, R227, UR44, R116 ;  /* 0x0000002ce3747c24 */ /* 0x000fe4000f8e0274 */
[----:B------:R-:W-:Y:S01]  /*a990*/  IMAD R117, R226, UR44, R117 ;  /* 0x0000002ce2757c24 */ /* 0x000fe2000f8e0275 */
[----:B------:R-:W4:Y:S01]  /*a9a0*/  LDL.LU R35, [R1+0x1c0] ;  /* 0x0001c00001237983 */ /* 0x000f220000300800 */
[----:B------:R-:W-:Y:S01]  /*a9b0*/  IMAD R118, R228, UR44, R118 ;  /* 0x0000002ce4767c24 */ /* 0x000fe2000f8e0276 */
[----:B------:R-:W-:Y:S01]  /*a9c0*/  SHF.R.S32.HI R228, RZ, 0x18, R252 ;  /* 0x00000018ffe47819 */ /* 0x000fe200000114fc */
[----:B------:R-:W-:Y:S01]  /*a9d0*/  IMAD R119, R238, UR44, R119 ;  /* 0x0000002cee777c24 */ /* 0x000fe2000f8e0277 */
[----:B------:R-:W4:Y:S01]  /*a9e0*/  LDL.LU R36, [R1+0x1bc] ;  /* 0x0001bc0001247983 */ /* 0x000f220000300800 */
[----:B------:R-:W-:Y:S03]  /*a9f0*/  IMAD.MOV.U32 R227, RZ, RZ, R242 ;  /* 0x000000ffffe37224 */ /* 0x000fe600078e00f2 */
[----:B-1----:R-:W4:Y:S01]  /*aa00*/  LDL.LU R68, [R1+0xb4] ;  /* 0x0000b40001447983 */ /* 0x002f220000300800 */
[----:B------:R-:W-:Y:S01]  /*aa10*/  IMAD R88, R227, UR44, R88 ;  /* 0x0000002ce3587c24 */ /* 0x000fe2000f8e0258 */
[----:B------:R-:W-:Y:S01]  /*aa20*/  MOV R227, R251 ;  /* 0x000000fb00e37202 */ /* 0x000fe20000000f00 */
[----:B------:R-:W-:Y:S01]  /*aa30*/  IMAD R89, R229, UR44, R89 ;  /* 0x0000002ce5597c24 */ /* 0x000fe2000f8e0259 */
[----:B------:R-:W-:Y:S01]  /*aa40*/  SHF.R.S32.HI R229, RZ, 0x18, R188 ;  /* 0x00000018ffe57819 */ /* 0x000fe200000114bc */
[----:B------:R-:W4:Y:S04]  /*aa50*/  LDL.LU R186, [R1+0xb8] ;  /* 0x0000b80001ba7983 */ /* 0x000f280000300800 */
[----:B------:R-:W4:Y:S01]  /*aa60*/  LDL.LU R22, [R1+0xbc] ;  /* 0x0000bc0001167983 */ /* 0x000f220000300800 */
[----:B--2---:R-:W-:Y:S02]  /*aa70*/  IMAD R33, R33, UR37, RZ ;  /* 0x0000002521217c24 */ /* 0x004fe4000f8e02ff */
[----:B---3--:R-:W-:Y:S01]  /*aa80*/  IMAD R34, R34, UR37, RZ ;  /* 0x0000002522227c24 */ /* 0x008fe2000f8e02ff */
[C---:B----4-:R-:W-:Y:S02]  /*aa90*/  PRMT R65, R64.reuse, 0x8880, RZ ;  /* 0x0000888040417816 */ /* 0x050fe400000000ff */
[C---:B------:R-:W-:Y:S02]  /*aaa0*/  SHF.L.U32 R61, R64.reuse, 0x10, RZ ;  /* 0x00000010403d7819 */ /* 0x040fe400000006ff */
[----:B------:R-:W-:Y:S01]  /*aab0*/  SHF.L.U32 R60, R64, 0x8, RZ ;  /* 0x00000008403c7819 */ /* 0x000fe200000006ff */
[----:B------:R1:W-:Y:S01]  /*aac0*/  STL [R1+0x3c], R65 ;  /* 0x00003c4101007387 */ /* 0x0003e20000100800 */
[----:B------:R-:W-:Y:S01]  /*aad0*/  SHF.R.S32.HI R231, RZ, 0x18, R64 ;  /* 0x00000018ffe77819 */ /* 0x000fe20000011440 */
[----:B------:R-:W-:Y:S02]  /*aae0*/  IMAD R35, R35, UR37, RZ ;  /* 0x0000002523237c24 */ /* 0x000fe4000f8e02ff */
[----:B------:R-:W-:Y:S01]  /*aaf0*/  IMAD R36, R36, UR37, RZ ;  /* 0x0000002524247c24 */ /* 0x000fe2000f8e02ff */
[C---:B------:R-:W-:Y:S02]  /*ab00*/  PRMT R66, R68.reuse, 0x8880, RZ ;  /* 0x0000888044427816 */ /* 0x040fe400000000ff */
[----:B------:R-:W-:Y:S02]  /*ab10*/  SHF.L.U32 R64, R68, 0x8, RZ ;  /* 0x0000000844407819 */ /* 0x000fe400000006ff */
[----:B------:R-:W-:Y:S02]  /*ab20*/  SHF.R.S32.HI R233, RZ, 0x18, R68 ;  /* 0x00000018ffe97819 */ /* 0x000fe40000011444 */
[C---:B------:R-:W-:Y:S02]  /*ab30*/  PRMT R70, R186.reuse, 0x8880, RZ ;  /* 0x00008880ba467816 */ /* 0x040fe400000000ff */
[----:B------:R-:W-:Y:S01]  /*ab40*/  SHF.L.U32 R69, R186, 0x10, RZ ;  /* 0x00000010ba457819 */ /* 0x000fe200000006ff */
[C---:B------:R-:W-:Y:S01]  /*ab50*/  IMAD.U32 R187, R22.reuse, 0x10000, RZ ;  /* 0x0001000016bb7824 */ /* 0x040fe200078e00ff */
[----:B------:R-:W-:Y:S02]  /*ab60*/  PRMT R226, R22, 0x8880, RZ ;  /* 0x0000888016e27816 */ /* 0x000fe400000000ff */
[----:B------:R-:W-:Y:S02]  /*ab70*/  SHF.R.S32.HI R238, RZ, 0x18, R186 ;  /* 0x00000018ffee7819 */ /* 0x000fe400000114ba */
[----:B------:R-:W-:Y:S01]  /*ab80*/  SHF.R.S32.HI R241, RZ, 0x18, R22 ;  /* 0x00000018fff17819 */ /* 0x000fe20000011416 */
[----:B------:R2:W-:Y:S01]  /*ab90*/  STL [R1+0x64], R226 ;  /* 0x000064e201007387 */ /* 0x0005e20000100800 */
[----:B-1----:R-:W-:Y:S03]  /*aba0*/  SHF.L.U32 R65, R68, 0x10, RZ ;  /* 0x0000001044417819 */ /* 0x002fe600000006ff */
[----:B------:R1:W-:Y:S01]  /*abb0*/  STL [R1+0x68], R187 ;  /* 0x000068bb01007387 */ /* 0x0003e20000100800 */
[----:B------:R-:W-:Y:S02]  /*abc0*/  SHF.L.U32 R68, R186, 0x8, RZ ;  /* 0x00000008ba447819 */ /* 0x000fe400000006ff */
[----:B------:R-:W-:Y:S02]  /*abd0*/  SHF.L.U32 R186, R22, 0x8, RZ ;  /* 0x0000000816ba7819 */ /* 0x000fe400000006ff */
[----:B--2---:R-:W-:Y:S01]  /*abe0*/  SHF.R.S32.HI R226, RZ, 0x18, R250 ;  /* 0x00000018ffe27819 */ /* 0x004fe200000114fa */
[----:B-1----:R-:W2:Y:S04]  /*abf0*/  LDL.LU R187, [R1+0xc0] ;  /* 0x0000c00001bb7983 */ /* 0x002ea80000300800 */
[----:B------:R-:W-:Y:S01]  /*ac00*/  IMAD R90, R226, UR44, R90 ;  /* 0x0000002ce25a7c24 */ /* 0x000fe2000f8e025a */
[----:B------:R-:W-:Y:S01]  /*ac10*/  SHF.R.S32.HI R226, RZ, 0x18, R185 ;  /* 0x00000018ffe27819 */ /* 0x000fe200000114b9 */
[----:B------:R-:W-:Y:S01]  /*ac20*/  IMAD R91, R232, UR44, R91 ;  /* 0x0000002ce85b7c24 */ /* 0x000fe2000f8e025b */
[----:B------:R1:W-:Y:S01]  /*ac30*/  STL [R1+0x6c], R186 ;  /* 0x00006cba01007387 */ /* 0x0003e20000100800 */
[----:B------:R-:W-:Y:S01]  /*ac40*/  IMAD R92, R227, UR44, R92 ;  /* 0x0000002ce35c7c24 */ /* 0x000fe2000f8e025c */
[----:B------:R-:W-:Y:S01]  /*ac50*/  MOV R227, R37 ;  /* 0x0000002500e37202 */ /* 0x000fe20000000f00 */
[----:B------:R-:W-:Y:S01]  /*ac60*/  IMAD R93, R228, UR44, R93 ;  /* 0x0000002ce45d7c24 */ /* 0x000fe2000f8e025d */
[----:B------:R-:W-:Y:S01]  /*ac70*/  SHF.R.S32.HI R228, RZ, 0x18, R39 ;  /* 0x00000018ffe47819 */ /* 0x000fe20000011427 */
[----:B------:R-:W-:Y:S01]  /*ac80*/  IMAD R94, R226, UR44, R94 ;  /* 0x0000002ce25e7c24 */ /* 0x000fe2000f8e025e */
[----:B------:R-:W-:Y:S01]  /*ac90*/  SHF.R.S32.HI R226, RZ, 0x18, R38 ;  /* 0x00000018ffe27819 */ /* 0x000fe20000011426 */
[----:B------:R-:W-:Y:S02]  /*aca0*/  IMAD R95, R234, UR44, R95 ;  /* 0x0000002cea5f7c24 */ /* 0x000fe4000f8e025f */
[----:B------:R-:W-:Y:S01]  /*acb0*/  IMAD R96, R227, UR44, R96 ;  /* 0x0000002ce3607c24 */ /* 0x000fe2000f8e0260 */
[----:B------:R-:W-:Y:S01]  /*acc0*/  MOV R227, R248 ;  /* 0x000000f800e37202 */ /* 0x000fe20000000f00 */
[----:B------:R-:W-:Y:S01]  /*acd0*/  IMAD R97, R226, UR44, R97 ;  /* 0x0000002ce2617c24 */ /* 0x000fe2000f8e0261 */
[----:B------:R-:W-:Y:S01]  /*ace0*/  SHF.R.S32.HI R226, RZ, 0x18, R184 ;  /* 0x00000018ffe27819 */ /* 0x000fe200000114b8 */
[----:B------:R-:W-:Y:S01]  /*acf0*/  IMAD R98, R228, UR44, R98 ;  /* 0x0000002ce4627c24 */ /* 0x000fe2000f8e0262 */
[----:B------:R-:W-:Y:S01]  /*ad00*/  I2IP.S8.S32.SAT R184, R4, R3, RZ ;  /* 0x0000000304b87239 */ /* 0x000fe200000014ff */
[----:B------:R-:W-:Y:S01]  /*ad10*/  IMAD R99, R236, UR44, R99 ;  /* 0x0000002cec637c24 */ /* 0x000fe2000f8e0263 */
[----:B------:R-:W-:Y:S01]  /*ad20*/  MOV R3, R244 ;  /* 0x000000f400037202 */ /* 0x000fe20000000f00 */
[----:B------:R-:W-:Y:S01]  /*ad30*/  IMAD R100, R227, UR44, R100 ;  /* 0x0000002ce3647c24 */ /* 0x000fe2000f8e0264 */
[----:B------:R-:W-:Y:S01]  /*ad40*/  SHF.R.S32.HI R4, RZ, 0x18, R245 ;  /* 0x00000018ff047819 */ /* 0x000fe200000114f5 */
[----:B------:R-:W-:Y:S01]  /*ad50*/  IMAD R101, R229, UR44, R101 ;  /* 0x0000002ce5657c24 */ /* 0x000fe2000f8e0265 */
[----:B------:R-:W-:Y:S01]  /*ad60*/  SHF.R.S32.HI R227, RZ, 0x18, R189 ;  /* 0x00000018ffe37819 */ /* 0x000fe200000114bd */
[----:B------:R-:W-:Y:S01]  /*ad70*/  IMAD R102, R226, UR44, R102 ;  /* 0x0000002ce2667c24 */ /* 0x000fe2000f8e0266 */
[----:B------:R-:W-:Y:S01]  /*ad80*/  SHF.R.S32.HI R226, RZ, 0x18, R246 ;  /* 0x00000018ffe27819 */ /* 0x000fe200000114f6 */
[----:B------:R-:W-:Y:S01]  /*ad90*/  IMAD R103, R239, UR44, R103 ;  /* 0x0000002cef677c24 */ /* 0x000fe2000f8e0267 */
[----:B------:R-:W-:Y:S01]  /*ada0*/  I2IP.S8.S32.SAT R189, R6, R5, R7 ;  /* 0x0000000506bd7239 */ /* 0x000fe20000001407 */
[----:B-1----:R-:W3:Y:S01]  /*adb0*/  LDL.LU R186, [R1+0xc4] ;  /* 0x0000c40001ba7983 */ /* 0x002ee20000300800 */
[----:B------:R-:W-:Y:S01]  /*adc0*/  I2IP.S8.S32.SAT R94, R95, R94, RZ ;  /* 0x0000005e5f5e7239 */ /* 0x000fe200000014ff */
[----:B------:R-:W-:Y:S02]  /*add0*/  IMAD R72, R3, UR44, R72 ;  /* 0x0000002c03487c24 */ /* 0x000fe4000f8e0248 */
[----:B------:R-:W4:Y:S01]  /*ade0*/  LDL.LU R22, [R1+0xc8] ;  /* 0x0000c80001167983 */ /* 0x000f220000300800 */
[----:B------:R-:W-:Y:S01]  /*adf0*/  IMAD R73, R4, UR44, R73 ;  /* 0x0000002c04497c24 */ /* 0x000fe2000f8e0249 */
[----:B------:R-:W-:Y:S01]  /*ae00*/  SHF.R.S32.HI R4, RZ, 0x18, R249 ;  /* 0x00000018ff047819 */ /* 0x000fe200000114f9 */
[----:B------:R-:W-:Y:S01]  /*ae10*/  IMAD.MOV.U32 R3, RZ, RZ, R247 ;  /* 0x000000ffff037224 */ /* 0x000fe200078e00f7 */
[----:B------:R-:W-:Y:S01]  /*ae20*/  STL [R1+0x164], R44 ;  /* 0x0001642c01007387 */ /* 0x000fe20000100800 */
[----:B------:R-:W-:Y:S01]  /*ae30*/  IMAD R74, R226, UR44, R74 ;  /* 0x0000002ce24a7c24 */ /* 0x000fe2000f8e024a */
[----:B------:R-:W-:Y:S01]  /*ae40*/  SHF.R.S32.HI R226, RZ, 0x18, R191 ;  /* 0x00000018ffe27819 */ /* 0x000fe200000114bf */
[----:B------:R-:W-:Y:S01]  /*ae50*/  IMAD R75, R230, UR44, R75 ;  /* 0x0000002ce64b7c24 */ /* 0x000fe2000f8e024b */
[----:B------:R-:W-:Y:S01]  /*ae60*/  STL [R1+0x168], R45 ;  /* 0x0001682d01007387 */ /* 0x000fe20000100800 */
[----:B------:R-:W-:Y:S01]  /*ae70*/  IMAD R76, R3, UR44, R76 ;  /* 0x0000002c034c7c24 */ /* 0x000fe2000f8e024c */
[----:B------:R-:W-:Y:S01]  /*ae80*/  MOV R3, R190 ;  /* 0x000000be00037202 */ /* 0x000fe20000000f00 */
[----:B------:R-:W-:Y:S01]  /*ae90*/  IMAD R77, R4, UR44, R77 ;  /* 0x0000002c044d7c24 */ /* 0x000fe2000f8e024d */
[----:B------:R-:W-:Y:S01]  /*aea0*/  I2IP.S8.S32.SAT R74, R75, R74, RZ ;  /* 0x0000004a4b4a7239 */ /* 0x000fe200000014ff */
[----:B------:R2:W-:Y:S01]  /*aeb0*/  STL [R1+0x158], R48 ;  /* 0x0001583001007387 */ /* 0x0005e20000100800 */
[----:B------:R-:W-:Y:S02]  /*aec0*/  IMAD R78, R226, UR44, R78 ;  /* 0x0000002ce24e7c24 */ /* 0x000fe4000f8e024e */
[----:B------:R-:W-:Y:S01]  /*aed0*/  IMAD R79, R235, UR44, R79 ;  /* 0x0000002ceb4f7c24 */ /* 0x000fe2000f8e024f */
[----:B------:R-:W-:Y:S01]  /*aee0*/  STL [R1+0x15c], R49 ;  /* 0x00015c3101007387 */ /* 0x000fe20000100800 */
[----:B------:R-:W-:Y:S01]  /*aef0*/  IMAD R80, R3, UR44, R80 ;  /* 0x0000002c03507c24 */ /* 0x000fe2000f8e0250 */
[----:B------:R-:W-:Y:S01]  /*af00*/  I2IP.S8.S32.SAT R3, R12, R11, RZ ;  /* 0x0000000b0c037239 */ /* 0x000fe200000014ff */
[----:B------:R-:W-:Y:S01]  /*af10*/  IMAD R81, R227, UR44, R81 ;  /* 0x0000002ce3517c24 */ /* 0x000fe2000f8e0251 */
[----:B------:R3:W-:Y:S02]  /*af20*/  STL [R1+0x160], R50 ;  /* 0x0001603201007387 */ /* 0x0007e40000100800 */
[----:B------:R-:W-:Y:S02]  /*af30*/  I2IP.S8.S32.SAT R190, R10, R9, R3 ;  /* 0x000000090abe7239 */ /* 0x000fe40000001403 */
[----:B------:R-:W-:Y:S04]  /*af40*/  STL [R1+0x14c], R52 ;  /* 0x00014c3401007387 */ /* 0x000fe80000100800 */
[----:B------:R-:W-:Y:S04]  /*af50*/  STL [R1+0x150], R53 ;  /* 0x0001503501007387 */ /* 0x000fe80000100800 */
[----:B------:R-:W-:Y:S04]  /*af60*/  STL [R1+0x154], R54 ;  /* 0x0001543601007387 */ /* 0x000fe80000100800 */
[----:B------:R-:W4:Y:S04]  /*af70*/  LDL.LU R185, [R1+0xcc] ;  /* 0x0000cc0001b97983 */ /* 0x000f280000300800 */
[----:B------:R-:W4:Y:S04]  /*af80*/  LDL.LU R37, [R1+0x1b8] ;  /* 0x0001b80001257983 */ /* 0x000f280000300800 */
[----:B------:R-:W4:Y:S04]  /*af90*/  LDL.LU R38, [R1+0x1b4] ;  /* 0x0001b40001267983 */ /* 0x000f280000300800 */
[----:B------:R-:W4:Y:S01]  /*afa0*/  LDL.LU R39, [R1+0x1b0] ;  /* 0x0001b00001277983 */ /* 0x000f220000300800 */
[C---:B--2---:R-:W-:Y:S02]  /*afb0*/  PRMT R48, R187.reuse, 0x8880, RZ ;  /* 0x00008880bb307816 */ /* 0x044fe400000000ff */
[C---:B------:R-:W-:Y:S02]  /*afc0*/  SHF.L.U32 R45, R187.reuse, 0x10, RZ ;  /* 0x00000010bb2d7819 */ /* 0x040fe400000006ff */
[----:B------:R-:W-:Y:S01]  /*afd0*/  SHF.L.U32 R44, R187, 0x8, RZ ;  /* 0x00000008bb2c7819 */ /* 0x000fe200000006ff */
[----:B------:R1:W-:Y:S01]  /*afe0*/  STL [R1+0x4], R48 ;  /* 0x0000043001007387 */ /* 0x0003e20000100800 */
[----:B------:R-:W-:Y:S02]  /*aff0*/  SHF.R.S32.HI R228, RZ, 0x18, R187 ;  /* 0x00000018ffe47819 */ /* 0x000fe400000114bb */
[C---:B---3--:R-:W-:Y:S01]  /*b000*/  PRMT R50, R186.reuse, 0x8880, RZ ;  /* 0x00008880ba327816 */ /* 0x048fe200000000ff */
[C---:B------:R-:W-:Y:S01]  /*b010*/  IMAD.U32 R49, R186.reuse, 0x10000, RZ ;  /* 0x00010000ba317824 */ /* 0x040fe200078e00ff */
[----:B-1----:R-:W-:Y:S02]  /*b020*/  SHF.L.U32 R48, R186, 0x8, RZ ;  /* 0x00000008ba307819 */ /* 0x002fe400000006ff */
[----:B------:R-:W-:Y:S02]  /*b030*/  SHF.R.S32.HI R229, RZ, 0x18, R186 ;  /* 0x00000018ffe57819 */ /* 0x000fe400000114ba */
[C---:B----4-:R-:W-:Y:S02]  /*b040*/  PRMT R54, R22.reuse, 0x8880, RZ ;  /* 0x0000888016367816 */ /* 0x050fe400000000ff */
[C---:B------:R-:W-:Y:S02]  /*b050*/  SHF.L.U32 R53, R22.reuse, 0x10, RZ ;  /* 0x0000001016357819 */ /* 0x040fe400000006ff */
[----:B------:R-:W-:Y:S02]  /*b060*/  SHF.L.U32 R52, R22, 0x8, RZ ;  /* 0x0000000816347819 */ /* 0x000fe400000006ff */
[----:B------:R-:W-:Y:S02]  /*b070*/  SHF.R.S32.HI R232, RZ, 0x18, R22 ;  /* 0x00000018ffe87819 */ /* 0x000fe40000011416 */
[C---:B------:R-:W-:Y:S02]  /*b080*/  PRMT R186, R185.reuse, 0x8880, RZ ;  /* 0x00008880b9ba7816 */ /* 0x040fe400000000ff */
[C---:B------:R-:W-:Y:S02]  /*b090*/  SHF.L.U32 R248, R185.reuse, 0x10, RZ ;  /* 0x00000010b9f87819 */ /* 0x040fe400000006ff */
[----:B------:R-:W-:Y:S01]  /*b0a0*/  SHF.L.U32 R22, R185, 0x8, RZ ;  /* 0x00000008b9167819 */ /* 0x000fe200000006ff */
[----:B------:R1:W-:Y:S01]  /*b0b0*/  STL [R1+0x30], R186 ;  /* 0x000030ba01007387 */ /* 0x0003e20000100800 */
[----:B------:R-:W-:Y:S01]  /*b0c0*/  SHF.R.S32.HI R234, RZ, 0x18, R185 ;  /* 0x00000018ffea7819 */ /* 0x000fe200000114b9 */
[----:B------:R-:W-:Y:S02]  /*b0d0*/  IMAD R37, R37, UR37, RZ ;  /* 0x0000002525257c24 */ /* 0x000fe4000f8e02ff */
[----:B------:R-:W2:Y:S01]  /*b0e0*/  LDL.LU R188, [R1+0xd0] ;  /* 0x0000d00001bc7983 */ /* 0x000ea20000300800 */
[----:B------:R-:W-:Y:S02]  /*b0f0*/  IMAD R38, R38, UR37, RZ ;  /* 0x0000002526267c24 */ /* 0x000fe4000f8e02ff */
[----:B------:R-:W-:Y:S01]  /*b100*/  IMAD R39, R39, UR37, RZ ;  /* 0x0000002527277c24 */ /* 0x000fe2000f8e02ff */
[----:B------:R-:W3:Y:S04]  /*b110*/  LDL.LU R187, [R1+0xd4] ;  /* 0x0000d40001bb7983 */ /* 0x000ee80000300800 */
[----:B-1----:R-:W4:Y:S04]  /*b120*/  LDL.LU R186, [R1+0xd8] ;  /* 0x0000d80001ba7983 */ /* 0x002f280000300800 */
[----:B------:R-:W4:Y:S01]  /*b130*/  LDL.LU R185, [R1+0xdc] ;  /* 0x0000dc0001b97983 */ /* 0x000f220000300800 */
[C---:B--2---:R-:W-:Y:S02]  /*b140*/  PRMT R236, R188.reuse, 0x8880, RZ ;  /* 0x00008880bcec7816 */ /* 0x044fe400000000ff */
[C---:B------:R-:W-:Y:S02]  /*b150*/  SHF.L.U32 R239, R188.reuse, 0x10, RZ ;  /* 0x00000010bcef7819 */ /* 0x040fe400000006ff */
[----:B------:R-:W-:Y:S02]  /*b160*/  SHF.L.U32 R242, R188, 0x8, RZ ;  /* 0x00000008bcf27819 */ /* 0x000fe400000006ff */
[----:B------:R-:W-:Y:S02]  /*b170*/  SHF.R.S32.HI R226, RZ, 0x18, R188 ;  /* 0x00000018ffe27819 */ /* 0x000fe400000114bc */
[----:B------:R-:W-:Y:S02]  /*b180*/  I2IP.S8.S32.SAT R188, R2, R0, R184 ;  /* 0x0000000002bc7239 */ /* 0x000fe400000014b8 */
[----:B------:R-:W-:Y:S02]  /*b190*/  I2IP.S8.S32.SAT R0, R20, R19, RZ ;  /* 0x0000001314007239 */ /* 0x000fe400000014ff */
[----:B------:R-:W-:Y:S01]  /*b1a0*/  I2IP.S8.S32.SAT R2, R16, R15, RZ ;  /* 0x0000000f10027239 */ /* 0x000fe200000014ff */
[----:B------:R-:W2:Y:S01]  /*b1b0*/  LDL.LU R20, [R1+0xe0] ;  /* 0x0000e00001147983 */ /* 0x000ea20000300800 */
[----:B------:R-:W-:Y:S02]  /*b1c0*/  I2IP.S8.S32.SAT R184, R18, R17, R0 ;  /* 0x0000001112b87239 */ /* 0x000fe40000001400 */
[----:B------:R-:W-:Y:S01]  /*b1d0*/  I2IP.S8.S32.SAT R191, R14, R13, R2 ;  /* 0x0000000d0ebf7239 */ /* 0x000fe20000001402 */
[----:B------:R-:W1:Y:S01]  /*b1e0*/  S2R R0, SR_TID.X ;  /* 0x0000000000007919 */ /* 0x000e620000002100 */
[C---:B---3--:R-:W-:Y:S02]  /*b1f0*/  PRMT R243, R187.reuse, 0x8880, RZ ;  /* 0x00008880bbf37816 */ /* 0x048fe400000000ff */
[C---:B------:R-:W-:Y:S01]  /*b200*/  SHF.L.U32 R244, R187.reuse, 0x10, RZ ;  /* 0x00000010bbf47819 */ /* 0x040fe200000006ff */
[----:B------:R-:W3:Y:S01]  /*b210*/  LDTM.x16 R4, tmem[UR4+0xe0] ;  /* 0x0000e004000479ee */ /* 0x000ee20008240000 */
[----:B------:R-:W-:Y:S01]  /*b220*/  SHF.L.U32 R245, R187, 0x8, RZ ;  /* 0x00000008bbf57819 */ /* 0x000fe200000006ff */
[----:B------:R-:W-:Y:S01]  /*b230*/  UMOV UR4, 0x400 ;  /* 0x0000040000047882 */ /* 0x000fe20000000000 */
[----:B------:R-:W-:Y:S01]  /*b240*/  SHF.R.S32.HI R227, RZ, 0x18, R187 ;  /* 0x00000018ffe37819 */ /* 0x000fe200000114bb */
[----:B------:R-:W-:Y:S01]  /*b250*/  ULEA UR4, UR6, UR4, 0x18 ;  /* 0x0000000406047291 */ /* 0x000fe2000f8ec0ff */
[C---:B----4-:R-:W-:Y:S01]  /*b260*/  PRMT R246, R186.reuse, 0x8880, RZ ;  /* 0x00008880baf67816 */ /* 0x050fe200000000ff */
[----:B------:R-:W4:Y:S01]  /*b270*/  LDL.LU R3, [R1+0xec] ;  /* 0x0000ec0001037983 */ /* 0x000f220000300800 */
[C---:B------:R-:W-:Y:S01]  /*b280*/  SHF.L.U32 R247, R186.reuse, 0x10, RZ ;  /* 0x00000010baf77819 */ /* 0x040fe200000006ff */
[----:B------:R-:W-:Y:S01]  /*b290*/  ULEA UR5, UR45, UR4, 0x3 ;  /* 0x000000042d057291 */ /* 0x000fe2000f8e18ff */
[----:B------:R-:W-:Y:S01]  /*b2a0*/  SHF.R.S32.HI R230, RZ, 0x18, R186 ;  /* 0x00000018ffe67819 */ /* 0x000fe200000114ba */
[----:B------:R-:W4:Y:S01]  /*b2b0*/  LDL.LU R2, [R1+0xe8] ;  /* 0x0000e80001027983 */ /* 0x000f220000300800 */
[C---:B------:R-:W-:Y:S01]  /*b2c0*/  PRMT R250, R185.reuse, 0x8880, RZ ;  /* 0x00008880b9fa7816 */ /* 0x040fe200000000ff */
[----:B------:R-:W-:Y:S01]  /*b2d0*/  UIADD3 UR5, UPT, UPT, UR5, 0x80, URZ ;  /* 0x0000008005057890 */ /* 0x000fe2000fffe0ff */
[C---:B------:R-:W-:Y:S01]  /*b2e0*/  SHF.L.U32 R251, R185.reuse, 0x10, RZ ;  /* 0x00000010b9fb7819 */ /* 0x040fe200000006ff */
[----:B------:R-:W4:Y:S01]  /*b2f0*/  LDL.LU R217, [R1+0xe4] ;  /* 0x0000e40001d97983 */ /* 0x000f220000300800 */
[----:B------:R-:W-:Y:S01]  /*b300*/  SHF.L.U32 R252, R185, 0x8, RZ ;  /* 0x00000008b9fc7819 */ /* 0x000fe200000006ff */
[----:B------:R-:W-:Y:S01]  /*b310*/  NOP ;  /* 0x0000000000007918 */ /* 0x000fe20000000000 */
[----:B------:R-:W-:Y:S01]  /*b320*/  SHF.R.S32.HI R235, RZ, 0x18, R185 ;  /* 0x00000018ffeb7819 */ /* 0x000fe200000114b9 */
[----:B------:R-:W-:Y:S01]  /*b330*/  UPRMT UR5, UR6, 0x654, UR5 ;  /* 0x0000065406057896 */ /* 0x000fe20008000005 */
[----:B------:R-:W-:Y:S01]  /*b340*/  I2IP.S8.S32.SAT R185, R23, R21, R216 ;  /* 0x0000001517b97239 */ /* 0x000fe200000014d8 */
[----:B------:R-:W-:Y:S01]  /*b350*/  IMAD.SHL.U32 R249, R186, 0x100, RZ ;  /* 0x00000100baf97824 */ /* 0x000fe200078e00ff */
[----:B------:R-:W-:Y:S02]  /*b360*/  I2IP.S8.S32.SAT R186, R219, R218, R220 ;  /* 0x000000dadbba7239 */ /* 0x000fe400000014dc */
[----:B------:R-:W-:Y:S01]  /*b370*/  I2IP.S8.S32.SAT R187, R223, R222, R224 ;  /* 0x000000dedfbb7239 */ /* 0x000fe200000014e0 */
[----:B---3--:R-:W-:Y:S01]  /*b380*/  IMAD R19, R19, UR37, RZ ;  /* 0x0000002513137c24 */ /* 0x008fe2000f8e02ff */
[----:B------:R-:W-:Y:S01]  /*b390*/  I2IP.S8.S32.SAT R223, R211, R210, RZ ;  /* 0x000000d2d3df7239 */ /* 0x000fe200000014ff */
[----:B------:R-:W-:Y:S01]  /*b3a0*/  IMAD R7, R7, UR37, RZ ;  /* 0x0000002507077c24 */ /* 0x000fe2000f8e02ff */
[----:B------:R-:W-:Y:S01]  /*b3b0*/  I2IP.S8.S32.SAT R222, R215, R214, RZ ;  /* 0x000000d6d7de7239 */ /* 0x000fe200000014ff */
[----:B------:R-:W-:Y:S01]  /*b3c0*/  SYNCS.ARRIVE.TRANS64.RED.A1T0 RZ, [UR5], RZ ;  /* 0x000000ffffff79a7 */ /* 0x000fe20008100405 */
[----:B-1----:R-:W-:Y:S01]  /*b3d0*/  SHF.L.U32 R225, R0, 0x4, RZ ;  /* 0x0000000400e17819 */ /* 0x002fe200000006ff */
[----:B------:R-:W-:Y:S01]  /*b3e0*/  IMAD R0, R4, UR37, RZ ;  /* 0x0000002504007c24 */ /* 0x000fe2000f8e02ff */
[----:B------:R-:W-:Y:S01]  /*b3f0*/  I2IP.S8.S32.SAT R224, R207, R206, RZ ;  /* 0x000000cecfe07239 */ /* 0x000fe200000014ff */
[----:B------:R-:W-:Y:S01]  /*b400*/  IMAD R4, R8, UR37, RZ ;  /* 0x0000002508047c24 */ /* 0x000fe2000f8e02ff */
[----:B------:R-:W-:Y:S01]  /*b410*/  LOP3.LUT R225, R225, 0x7f0, RZ, 0xc0, !PT ;  /* 0x000007f0e1e17812 */ /* 0x000fe200078ec0ff */
[----:B------:R-:W-:Y:S01]  /*b420*/  IMAD R8, R12, UR37, RZ ;  /* 0x000000250c087c24 */ /* 0x000fe2000f8e02ff */
[----:B------:R-:W-:Y:S01]  /*b430*/  I2IP.S8.S32.SAT R204, R205, R204, R224 ;  /* 0x000000cccdcc7239 */ /* 0x000fe200000014e0 */
[----:B------:R-:W-:Y:S02]  /*b440*/  IMAD R12, R16, UR37, RZ ;  /* 0x00000025100c7c24 */ /* 0x000fe4000f8e02ff */
[----:B------:R1:W-:Y:S01]  /*b450*/  STS.128 [R225+UR4+0x7900], R188 ;  /* 0x007900bce1007988 */ /* 0x0003e20008000c04 */
[----:B------:R-:W-:Y:S02]  /*b460*/  IMAD R11, R11, UR37, RZ ;  /* 0x000000250b0b7c24 */ /* 0x000fe4000f8e02ff */
[----:B------:R-:W-:Y:S05]  /*b470*/  IMAD R15, R15, UR37, RZ ;  /* 0x000000250f0f7c24 */ /* 0x000fea000f8e02ff */
[----:B------:R3:W-:Y:S08]  /*b480*/  STS.128 [R225+UR4+0x8100], R184 ;  /* 0x008100b8e1007988 */ /* 0x0007f00008000c04 */
[----:B-1----:R-:W4:Y:S06]  /*b490*/  LDL.LU.64 R190, [R1+0x1a8] ;  /* 0x0001a80001be7983 */ /* 0x002f2c0000300a00 */
[----:B------:R-:W4:Y:S06]  /*b4a0*/  LDL.LU.64 R188, [R1+0x1a0] ;  /* 0x0001a00001bc7983 */ /* 0x000f2c0000300a00 */
[----:B---3--:R-:W3:Y:S06]  /*b4b0*/  LDL.LU.64 R186, [R1+0x198] ;  /* 0x0001980001ba7983 */ /* 0x008eec0000300a00 */
[----:B------:R-:W3:Y:S01]  /*b4c0*/  LDL.LU.64 R184, [R1+0x190] ;  /* 0x0001900001b87983 */ /* 0x000ee20000300a00 */
[C---:B--2---:R-:W-:Y:S02]  /*b4d0*/  PRMT R203, R20.reuse, 0x8880, RZ ;  /* 0x0000888014cb7816 */ /* 0x044fe400000000ff */
[C---:B------:R-:W-:Y:S02]  /*b4e0*/  SHF.L.U32 R206, R20.reuse, 0x10, RZ ;  /* 0x0000001014ce7819 */ /* 0x040fe400000006ff */
[----:B------:R-:W-:Y:S02]  /*b4f0*/  SHF.L.U32 R207, R20, 0x8, RZ ;  /* 0x0000000814cf7819 */ /* 0x000fe400000006ff */
[----:B------:R-:W-:Y:S02]  /*b500*/  SHF.R.S32.HI R20, RZ, 0x18, R20 ;  /* 0x00000018ff147819 */ /* 0x000fe40000011414 */
[C---:B----4-:R-:W-:Y:S02]  /*b510*/  PRMT R218, R3.reuse, 0x8880, RZ ;  /* 0x0000888003da7816 */ /* 0x050fe400000000ff */
[----:B------:R-:W-:Y:S02]  /*b520*/  SHF.L.U32 R219, R3, 0x10, RZ ;  /* 0x0000001003db7819 */ /* 0x000fe400000006ff */
[C---:B------:R-:W-:Y:S02]  /*b530*/  PRMT R215, R2.reuse, 0x8880, RZ ;  /* 0x0000888002d77816 */ /* 0x040fe400000000ff */
[C---:B------:R-:W-:Y:S02]  /*b540*/  SHF.L.U32 R216, R2.reuse, 0x10, RZ ;  /* 0x0000001002d87819 */ /* 0x040fe400000006ff */
[C---:B------:R-:W-:Y:S01]  /*b550*/  PRMT R210, R217.reuse, 0x8880, RZ ;  /* 0x00008880d9d27816 */ /* 0x040fe200000000ff */
[C---:B------:R-:W-:Y:S01]  /*b560*/  IMAD.SHL.U32 R214, R217.reuse, 0x100, RZ ;  /* 0x00000100d9d67824 */ /* 0x040fe200078e00ff */
[----:B------:R-:W-:Y:S02]  /*b570*/  SHF.L.U32 R211, R217, 0x10, RZ ;  /* 0x00000010d9d37819 */ /* 0x000fe400000006ff */
[----:B------:R-:W-:Y:S02]  /*b580*/  SHF.R.S32.HI R21, RZ, 0x18, R217 ;  /* 0x00000018ff157819 */ /* 0x000fe400000114d9 */
[----:B------:R-:W-:Y:S02]  /*b590*/  SHF.L.U32 R217, R2, 0x8, RZ ;  /* 0x0000000802d97819 */ /* 0x000fe400000006ff */
[----:B------:R-:W-:Y:S01]  /*b5a0*/  SHF.R.S32.HI R23, RZ, 0x18, R2 ;  /* 0x00000018ff177819 */ /* 0x000fe20000011402 */
[----:B------:R-:W-:Y:S01]  /*b5b0*/  IMAD R2, R5, UR37, RZ ;  /* 0x0000002505027c24 */ /* 0x000fe2000f8e02ff */
[----:B------:R-:W-:Y:S01]  /*b5c0*/  SHF.L.U32 R220, R3, 0x8, RZ ;  /* 0x0000000803dc7819 */ /* 0x000fe200000006ff */
[----:B------:R-:W-:Y:S01]  /*b5d0*/  IMAD R5, R9, UR37, RZ ;  /* 0x0000002509057c24 */ /* 0x000fe2000f8e02ff */
[----:B------:R-:W-:Y:S01]  /*b5e0*/  SHF.R.S32.HI R202, RZ, 0x18, R3 ;  /* 0x00000018ffca7819 */ /* 0x000fe20000011403 */
[----:B------:R-:W-:Y:S02]  /*b5f0*/  IMAD R9, R13, UR37, RZ ;  /* 0x000000250d097c24 */ /* 0x000fe4000f8e02ff */
[----:B------:R-:W-:Y:S01]  /*b600*/  IMAD R13, R17, UR37, RZ ;  /* 0x00000025110d7c24 */ /* 0x000fe2000f8e02ff */
[----:B------:R-:W-:Y:S01]  /*b610*/  I2IP.S8.S32.SAT R17, R213, R212, R222 ;  /* 0x000000d4d5117239 */ /* 0x000fe200000014de */
[----:B------:R-:W-:Y:S02]  /*b620*/  IMAD R3, R6, UR37, RZ ;  /* 0x0000002506037c24 */ /* 0x000fe4000f8e02ff */
[----:B------:R-:W-:Y:S02]  /*b630*/  IMAD R6, R10, UR37, RZ ;  /* 0x000000250a067c24 */ /* 0x000fe4000f8e02ff */
[----:B------:R-:W-:Y:S02]  /*b640*/  IMAD R10, R14, UR37, RZ ;  /* 0x000000250e0a7c24 */ /* 0x000fe4000f8e02ff */
[----:B------:R-:W-:Y:S01]  /*b650*/  IMAD R14, R18, UR37, RZ ;  /* 0x00000025120e7c24 */ /* 0x000fe2000f8e02ff */
[----:B------:R-:W-:Y:S02]  /*b660*/  I2IP.S8.S32.SAT R18, R209, R208, R223 ;  /* 0x000000d0d1127239 */ /* 0x000fe400000014df */
[----:B------:R-:W-:Y:S02]  /*b670*/  I2IP.S8.S32.SAT R190, R191, R190, RZ ;  /* 0x000000bebfbe7239 */ /* 0x000fe400000014ff */
[----:B------:R-:W-:Y:S02]  /*b680*/  MOV R191, R17 ;  /* 0x0000001100bf7202 */ /* 0x000fe40000000f00 */
[----:B------:R-:W2:Y:S01]  /*b690*/  LDL.LU R17, [R1+0x78] ;  /* 0x0000780001117983 */ /* 0x000ea20000300800 */
[----:B---3--:R-:W-:Y:S02]  /*b6a0*/  I2IP.S8.S32.SAT R16, R187, R186, RZ ;  /* 0x000000babb107239 */ /* 0x008fe400000014ff */
[----:B------:R-:W-:Y:S02]  /*b6b0*/  I2IP.S8.S32.SAT R186, R195, R194, RZ ;  /* 0x000000c2c3ba7239 */ /* 0x000fe400000014ff */
[----:B------:R-:W-:Y:S02]  /*b6c0*/  I2IP.S8.S32.SAT R187, R199, R198, RZ ;  /* 0x000000c6c7bb7239 */ /* 0x000fe400000014ff */
[----:B------:R-:W-:Y:S02]  /*b6d0*/  I2IP.S8.S32.SAT R184, R185, R184, R16 ;  /* 0x000000b8b9b87239 */ /* 0x000fe40000001410 */
[----:B------:R-:W-:Y:S02]  /*b6e0*/  I2IP.S8.S32.SAT R16, R171, R170, RZ ;  /* 0x000000aaab107239 */ /* 0x000fe400000014ff */
[----:B------:R-:W-:Y:S01]  /*b6f0*/  I2IP.S8.S32.SAT R185, R189, R188, R190 ;  /* 0x000000bcbdb97239 */ /* 0x000fe200000014be */
[----:B------:R-:W-:Y:S01]  /*b700*/  IMAD.MOV.U32 R190, RZ, RZ, R18 ;  /* 0x000000ffffbe7224 */ /* 0x000fe200078e0012 */
[----:B------:R-:W-:Y:S01]  /*b710*/  I2IP.S8.S32.SAT R168, R169, R168, R16 ;  /* 0x000000a8a9a87239 */ /* 0x000fe20000001410 */
[----:B------:R-:W3:Y:S01]  /*b720*/  LDL.LU R18, [R1+0x7c] ;  /* 0x00007c0001127983 */ /* 0x000ee20000300800 */
[----:B------:R-:W-:Y:S02]  /*b730*/  I2IP.S8.S32.SAT R16, R155, R154, RZ ;  /* 0x0000009a9b107239 */ /* 0x000fe400000014ff */
[----:B------:R-:W-:Y:S02]  /*b740*/  MOV R188, R200 ;  /* 0x000000c800bc7202 */ /* 0x000fe40000000f00 */
[----:B------:R-:W-:Y:S02]  /*b750*/  I2IP.S8.S32.SAT R152, R153, R152, R16 ;  /* 0x0000009899987239 */ /* 0x000fe40000001410 */
[----:B------:R-:W-:Y:S02]  /*b760*/  I2IP.S8.S32.SAT R16, R139, R138, RZ ;  /* 0x0000008a8b107239 */ /* 0x000fe400000014ff */
[----:B------:R-:W-:Y:S02]  /*b770*/  I2IP.S8.S32.SAT R170, R179, R178, RZ ;  /* 0x000000b2b3aa7239 */ /* 0x000fe400000014ff */
        /* <DEDUP_REMOVED lines=10> */
[----:B------:R-:W-:Y:S02]  /*b820*/  SHF.R.S32.HI R16, RZ, 0x18, R84 ;  /* 0x00000018ff107819 */ /* 0x000fe40000011454 */
[----:B------:R-:W-:Y:S01]  /*b830*/  I2IP.S8.S32.SAT R91, R103, R102, RZ ;  /* 0x00000066675b7239 */ /* 0x000fe200000014ff */
[----:B------:R-:W4:Y:S01]  /*b840*/  LDL.LU R84, [R1+0x18c] ;  /* 0x00018c0001547983 */ /* 0x000f220000300800 */
[----:B------:R-:W-:Y:S01]  /*b850*/  I2IP.S8.S32.SAT R89, R93, R92, R94 ;  /* 0x0000005c5d597239 */ /* 0x000fe2000000145e */
[----:B------:R-:W-:Y:S01]  /*b860*/  IMAD R82, R16, UR44, R82 ;  /* 0x0000002c10527c24 */ /* 0x000fe2000f8e0252 */
[----:B------:R-:W-:Y:S01]  /*b870*/  I2IP.S8.S32.SAT R90, R97, R96, R90 ;  /* 0x00000060615a7239 */ /* 0x000fe2000000145a */
[----:B------:R-:W4:Y:S01]  /*b880*/  LDL.LU R16, [R1+0x74] ;  /* 0x0000740001107983 */ /* 0x000f220000300800 */
[----:B------:R-:W-:Y:S01]  /*b890*/  I2IP.S8.S32.SAT R91, R101, R100, R91 ;  /* 0x00000064655b7239 */ /* 0x000fe2000000145b */
[----:B------:R-:W-:Y:S01]  /*b8a0*/  IMAD R83, R237, UR44, R83 ;  /* 0x0000002ced537c24 */ /* 0x000fe2000f8e0253 */
[----:B------:R-:W-:Y:S01]  /*b8b0*/  I2IP.S8.S32.SAT R155, R167, R166, RZ ;  /* 0x000000a6a79b7239 */ /* 0x000fe200000014ff */
[----:B------:R-:W4:Y:S01]  /*b8c0*/  LDL.LU R200, [R1+0x68] ;  /* 0x0000680001c87983 */ /* 0x000f220000300800 */
[----:B------:R-:W-:Y:S02]  /*b8d0*/  I2IP.S8.S32.SAT R138, R147, R146, RZ ;  /* 0x00000092938a7239 */ /* 0x000fe400000014ff */
[----:B------:R-:W-:Y:S01]  /*b8e0*/  I2IP.S8.S32.SAT R139, R151, R150, RZ ;  /* 0x00000096978b7239 */ /* 0x000fe200000014ff */
[----:B------:R-:W4:Y:S01]  /*b8f0*/  LDL.LU R221, [R1+0x6c] ;  /* 0x00006c0001dd7983 */ /* 0x000f220000300800 */
[----:B------:R-:W-:Y:S02]  /*b900*/  I2IP.S8.S32.SAT R122, R131, R130, RZ ;  /* 0x00000082837a7239 */ /* 0x000fe400000014ff */
[----:B------:R-:W-:Y:S01]  /*b910*/  I2IP.S8.S32.SAT R123, R135, R134, RZ ;  /* 0x00000086877b7239 */ /* 0x000fe200000014ff */
[----:B------:R1:W-:Y:S01]  /*b920*/  STS.128 [R225+UR4+0xc100], R88 ;  /* 0x00c10058e1007988 */ /* 0x0003e20008000c04 */
[----:B------:R-:W-:Y:S02]  /*b930*/  I2IP.S8.S32.SAT R106, R115, R114, RZ ;  /* 0x00000072736a7239 */ /* 0x000fe400000014ff */
[----:B------:R-:W-:Y:S02]  /*b940*/  I2IP.S8.S32.SAT R107, R119, R118, RZ ;  /* 0x00000076776b7239 */ /* 0x000fe400000014ff */
[----:B------:R-:W-:Y:S02]  /*b950*/  MOV R189, R204 ;  /* 0x000000cc00bd7202 */ /* 0x000fe40000000f00 */
[----:B------:R-:W-:Y:S02]  /*b960*/  I2IP.S8.S32.SAT R186, R193, R192, R186 ;  /* 0x000000c0c1ba7239 */ /* 0x000fe400000014ba */
[----:B------:R-:W-:Y:S01]  /*b970*/  I2IP.S8.S32.SAT R187, R197, R196, R187 ;  /* 0x000000c4c5bb7239 */ /* 0x000fe200000014bb */
[----:B------:R2:W-:Y:S01]  /*b980*/  STS.128 [R225+UR4+0x8900], R188 ;  /* 0x008900bce1007988 */ /* 0x0005e20008000c04 */
[----:B------:R-:W-:Y:S02]  /*b990*/  I2IP.S8.S32.SAT R169, R173, R172, R174 ;  /* 0x000000acada97239 */ /* 0x000fe400000014ae */
[----:B------:R-:W-:Y:S02]  /*b9a0*/  I2IP.S8.S32.SAT R170, R177, R176, R170 ;  /* 0x000000b0b1aa7239 */ /* 0x000fe400000014aa */
        /* <DEDUP_REMOVED lines=10> */
[----:B-1----:R-:W-:Y:S02]  /*ba50*/  I2IP.S8.S32.SAT R88, R73, R72, R74 ;  /* 0x0000004849587239 */ /* 0x002fe4000000144a */
[----:B------:R-:W-:Y:S01]  /*ba60*/  I2IP.S8.S32.SAT R72, R79, R78, RZ ;  /* 0x0000004e4f487239 */ /* 0x000fe200000014ff */
[----:B------:R1:W-:Y:S01]  /*ba70*/  STS.128 [R225+UR4+0xa100], R152 ;  /* 0x00a10098e1007988 */ /* 0x0003e20008000c04 */
[----:B------:R-:W-:Y:S02]  /*ba80*/  I2IP.S8.S32.SAT R122, R129, R128, R122 ;  /* 0x00000080817a7239 */ /* 0x000fe4000000147a */
[----:B------:R-:W-:Y:S02]  /*ba90*/  I2IP.S8.S32.SAT R89, R77, R76, R72 ;  /* 0x0000004c4d597239 */ /* 0x000fe40000001448 */
[----:B------:R-:W-:Y:S02]  /*baa0*/  I2IP.S8.S32.SAT R72, R83, R82, RZ ;  /* 0x0000005253487239 */ /* 0x000fe400000014ff */
[----:B------:R-:W-:Y:S01]  /*bab0*/  I2IP.S8.S32.SAT R123, R133, R132, R123 ;  /* 0x00000084857b7239 */ /* 0x000fe2000000147b */
[----:B------:R1:W-:Y:S01]  /*bac0*/  STS.128 [R225+UR4+0xa900], R136 ;  /* 0x00a90088e1007988 */ /* 0x0003e20008000c04 */
[----:B------:R-:W-:Y:S02]  /*bad0*/  I2IP.S8.S32.SAT R90, R81, R80, R72 ;  /* 0x00000050515a7239 */ /* 0x000fe40000001448 */
[----:B------:R-:W-:Y:S02]  /*bae0*/  I2IP.S8.S32.SAT R105, R109, R108, R110 ;  /* 0x0000006c6d697239 */ /* 0x000fe4000000146e */
[----:B------:R-:W-:Y:S02]  /*baf0*/  I2IP.S8.S32.SAT R106, R113, R112, R106 ;  /* 0x00000070716a7239 */ /* 0x000fe4000000146a */
[----:B------:R-:W-:Y:S01]  /*bb00*/  I2IP.S8.S32.SAT R107, R117, R116, R107 ;  /* 0x00000074756b7239 */ /* 0x000fe2000000146b */
[----:B------:R1:W-:Y:S08]  /*bb10*/  STS.128 [R225+UR4+0xb100], R120 ;  /* 0x00b10078e1007988 */ /* 0x0003f00008000c04 */
[----:B------:R1:W-:Y:S01]  /*bb20*/  STS.128 [R225+UR4+0xb900], R104 ;  /* 0x00b90068e1007988 */ /* 0x0003e20008000c04 */
[----:B--2---:R-:W-:Y:S02]  /*bb30*/  SHF.R.S32.HI R17, RZ, 0x18, R17 ;  /* 0x00000018ff117819 */ /* 0x004fe40000011411 */
[----:B---3--:R-:W-:Y:S01]  /*bb40*/  SHF.R.S32.HI R18, RZ, 0x18, R18 ;  /* 0x00000018ff127819 */ /* 0x008fe20000011412 */
[----:B----4-:R-:W-:Y:S04]  /*bb50*/  IMAD R84, R16, UR44, R84 ;  /* 0x0000002c10547c24 */ /* 0x010fe8000f8e0254 */
[----:B------:R-:W2:Y:S01]  /*bb60*/  LDL.LU R16, [R1+0x3c] ;  /* 0x00003c0001107983 */ /* 0x000ea20000300800 */
[----:B------:R-:W-:Y:S01]  /*bb70*/  IMAD R85, R17, UR44, R85 ;  /* 0x0000002c11557c24 */ /* 0x000fe2000f8e0255 */
[----:B------:R-:W-:Y:S01]  /*bb80*/  SHF.R.S32.HI R17, RZ, 0x18, R61 ;  /* 0x00000018ff117819 */ /* 0x000fe2000001143d */
[----:B------:R-:W-:Y:S01]  /*bb90*/  IMAD R86, R18, UR44, R86 ;  /* 0x0000002c12567c24 */ /* 0x000fe2000f8e0256 */
[----:B------:R-:W-:Y:S01]  /*bba0*/  SHF.R.S32.HI R18, RZ, 0x18, R60 ;  /* 0x00000018ff127819 */ /* 0x000fe2000001143c */
[----:B------:R-:W3:Y:S01]  /*bbb0*/  LDL.LU R61, [R1+0x188] ;  /* 0x00018800013d7983 */ /* 0x000ee20000300800 */
[----:B------:R-:W-:Y:S03]  /*bbc0*/  IMAD R87, R240, UR44, R87 ;  /* 0x0000002cf0577c24 */ /* 0x000fe6000f8e0257 */
[----:B------:R-:W4:Y:S02]  /*bbd0*/  LDL.LU R60, [R1+0x184] ;  /* 0x00018400013c7983 */ /* 0x000f240000300800 */
[----:B------:R-:W-:Y:S04]  /*bbe0*/  I2IP.S8.S32.SAT R72, R87, R86, RZ ;  /* 0x0000005657487239 */ /* 0x000fe800000014ff */
[----:B------:R-:W-:Y:S05]  /*bbf0*/  I2IP.S8.S32.SAT R91, R85, R84, R72 ;  /* 0x00000054555b7239 */ /* 0x000fea0000001448 */
[----:B------:R1:W-:Y:S01]  /*bc00*/  STS.128 [R225+UR4+0xc900], R88 ;  /* 0x00c90058e1007988 */ /* 0x0003e20008000c04 */
[----:B--2---:R-:W-:Y:S01]  /*bc10*/  IMAD R56, R16, UR44, R56 ;  /* 0x0000002c10387c24 */ /* 0x004fe2000f8e0238 */
[----:B------:R-:W-:Y:S01]  /*bc20*/  MOV R16, R66 ;  /* 0x0000004200107202 */ /* 0x000fe20000000f00 */
[----:B------:R-:W-:Y:S01]  /*bc30*/  IMAD R57, R17, UR44, R57 ;  /* 0x0000002c11397c24 */ /* 0x000fe2000f8e0239 */
[----:B------:R-:W-:Y:S04]  /*bc40*/  SHF.R.S32.HI R17, RZ, 0x18, R65 ;  /* 0x00000018ff117819 */ /* 0x000fe80000011441 */
[----:B------:R-:W2:Y:S01]  /*bc50*/  LDL.LU R66, [R1+0x180] ;  /* 0x0001800001427983 */ /* 0x000ea20000300800 */
[----:B------:R-:W-:Y:S01]  /*bc60*/  IMAD R58, R18, UR44, R58 ;  /* 0x0000002c123a7c24 */ /* 0x000fe2000f8e023a */
[----:B------:R-:W-:Y:S01]  /*bc70*/  SHF.R.S32.HI R18, RZ, 0x18, R64 ;  /* 0x00000018ff127819 */ /* 0x000fe20000011440 */
[----:B------:R-:W-:Y:S01]  /*bc80*/  IMAD R59, R231, UR44, R59 ;  /* 0x0000002ce73b7c24 */ /* 0x000fe2000f8e023b */
[----:B------:R-:W2:Y:S01]  /*bc90*/  LDL.LU R65, [R1+0x17c] ;  /* 0x00017c0001417983 */ /* 0x000ea20000300800 */
[----:B----4-:R-:W-:Y:S01]  /*bca0*/  IMAD R60, R16, UR44, R60 ;  /* 0x0000002c103c7c24 */ /* 0x010fe2000f8e023c */
[----:B------:R-:W-:Y:S01]  /*bcb0*/  MOV R16, R70 ;  /* 0x0000004600107202 */ /* 0x000fe20000000f00 */
[----:B---3--:R-:W-:Y:S01]  /*bcc0*/  IMAD R61, R17, UR44, R61 ;  /* 0x0000002c113d7c24 */ /* 0x008fe2000f8e023d */
[----:B------:R-:W-:Y:S01]  /*bcd0*/  SHF.R.S32.HI R17, RZ, 0x18, R69 ;  /* 0x00000018ff117819 */ /* 0x000fe20000011445 */
[----:B------:R-:W3:Y:S01]  /*bce0*/  LDL.LU R64, [R1+0x178] ;  /* 0x0001780001407983 */ /* 0x000ee20000300800 */
[----:B------:R-:W-:Y:S01]  /*bcf0*/  I2IP.S8.S32.SAT R58, R59, R58, RZ ;  /* 0x0000003a3b3a7239 */ /* 0x000fe200000014ff */
[----:B------:R-:W-:Y:S01]  /*bd00*/  IMAD R62, R18, UR44, R62 ;  /* 0x0000002c123e7c24 */ /* 0x000fe2000f8e023e */
[----:B------:R-:W-:Y:S01]  /*bd10*/  SHF.R.S32.HI R18, RZ, 0x18, R68 ;  /* 0x00000018ff127819 */ /* 0x000fe20000011444 */
[----:B------:R-:W4:Y:S01]  /*bd20*/  LDL.LU R70, [R1+0x174] ;  /* 0x0001740001467983 */ /* 0x000f220000300800 */
[----:B------:R-:W-:Y:S01]  /*bd30*/  I2IP.S8.S32.SAT R72, R57, R56, R58 ;  /* 0x0000003839487239 */ /* 0x000fe2000000143a */
[----:B------:R-:W-:Y:S02]  /*bd40*/  IMAD R63, R233, UR44, R63 ;  /* 0x0000002ce93f7c24 */ /* 0x000fe4000f8e023f */
[----:B------:R-:W4:Y:S03]  /*bd50*/  LDL.LU R69, [R1+0x170] ;  /* 0x0001700001457983 */ /* 0x000f260000300800 */
[----:B------:R-:W-:Y:S01]  /*bd60*/  I2IP.S8.S32.SAT R56, R63, R62, RZ ;  /* 0x0000003e3f387239 */ /* 0x000fe200000014ff */
[----:B------:R-:W4:Y:S03]  /*bd70*/  LDL.LU R68, [R1+0x16c] ;  /* 0x00016c0001447983 */ /* 0x000f260000300800 */
[----:B------:R-:W-:Y:S01]  /*bd80*/  I2IP.S8.S32.SAT R73, R61, R60, R56 ;  /* 0x0000003c3d497239 */ /* 0x000fe20000001438 */
[----:B---3--:R-:W-:Y:S02]  /*bd90*/  IMAD R64, R16, UR44, R64 ;  /* 0x0000002c10407c24 */ /* 0x008fe4000f8e0240 */
[----:B------:R-:W4:Y:S01]  /*bda0*/  LDL.LU R16, [R1+0x64] ;  /* 0x0000640001107983 */ /* 0x000f220000300800 */
[----:B--2---:R-:W-:Y:S01]  /*bdb0*/  IMAD R65, R17, UR44, R65 ;  /* 0x0000002c11417c24 */ /* 0x004fe2000f8e0241 */
[----:B------:R-:W-:Y:S01]  /*bdc0*/  SHF.R.S32.HI R17, RZ, 0x18, R200 ;  /* 0x00000018ff117819 */ /* 0x000fe200000114c8 */
[----:B------:R-:W-:Y:S01]  /*bdd0*/  IMAD R66, R18, UR44, R66 ;  /* 0x0000002c12427c24 */ /* 0x000fe2000f8e0242 */
[----:B------:R-:W-:Y:S01]  /*bde0*/  SHF.R.S32.HI R18, RZ, 0x18, R221 ;  /* 0x00000018ff127819 */ /* 0x000fe200000114dd */
[----:B------:R-:W-:Y:S05]  /*bdf0*/  IMAD R67, R238, UR44, R67 ;  /* 0x0000002cee437c24 */ /* 0x000fea000f8e0243 */
[----:B------:R-:W-:Y:S04]  /*be00*/  I2IP.S8.S32.SAT R56, R67, R66, RZ ;  /* 0x0000004243387239 */ /* 0x000fe800000014ff */
[----:B------:R-:W-:Y:S01]  /*be10*/  I2IP.S8.S32.SAT R74, R65, R64, R56 ;  /* 0x00000040414a7239 */ /* 0x000fe20000001438 */
[----:B----4-:R-:W-:Y:S02]  /*be20*/  IMAD R68, R16, UR44, R68 ;  /* 0x0000002c10447c24 */ /* 0x010fe4000f8e0244 */
        /* <DEDUP_REMOVED lines=41> */
[----:B------:R1:W5:Y:S01]  /*c0c0*/  LDL.LU R248, [R1+0x148] ;  /* 0x0001480001f87983 */ /* 0x0003620000300800 */
[----:B------:R-:W-:Y:S03]  /*c0d0*/  IMAD R51, R232, UR44, R51 ;  /* 0x0000002ce8337c24 */ /* 0x000fe6000f8e0233 */
[----:B------:R1:W5:Y:S02]  /*c0e0*/  LDL.LU R22, [R1+0x144] ;  /* 0x0001440001167983 */ /* 0x0003640000300800 */
[----:B------:R-:W-:Y:S04]  /*c0f0*/  I2IP.S8.S32.SAT R40, R51, R50, RZ ;  /* 0x0000003233287239 */ /* 0x000fe800000014ff */
[----:B------:R-:W-:Y:S01]  /*c100*/  I2IP.S8.S32.SAT R58, R49, R48, R40 ;  /* 0x00000030313a7239 */ /* 0x000fe20000001428 */
[----:B----4-:R-:W-:Y:S01]  /*c110*/  IMAD R52, R16, UR44, R52 ;  /* 0x0000002c10347c24 */ /* 0x010fe2000f8e0234 */
[----:B------:R-:W-:Y:S01]  /*c120*/  MOV R16, R236 ;  /* 0x000000ec00107202 */ /* 0x000fe20000000f00 */
[----:B------:R-:W-:Y:S01]  /*c130*/  IMAD R53, R17, UR44, R53 ;  /* 0x0000002c11357c24 */ /* 0x000fe2000f8e0235 */
[----:B------:R-:W-:Y:S01]  /*c140*/  SHF.R.S32.HI R17, RZ, 0x18, R239 ;  /* 0x00000018ff117819 */ /* 0x000fe200000114ef */
[----:B------:R-:W-:Y:S01]  /*c150*/  IMAD R54, R18, UR44, R54 ;  /* 0x0000002c12367c24 */ /* 0x000fe2000f8e0236 */
[----:B------:R-:W-:Y:S01]  /*c160*/  SHF.R.S32.HI R18, RZ, 0x18, R242 ;  /* 0x00000018ff127819 */ /* 0x000fe200000114f2 */
[----:B------:R-:W-:Y:S02]  /*c170*/  IMAD R55, R234, UR44, R55 ;  /* 0x0000002cea377c24 */ /* 0x000fe4000f8e0237 */
[----:B------:R-:W-:Y:S02]  /*c180*/  IMAD R24, R16, UR44, R24 ;  /* 0x0000002c10187c24 */ /* 0x000fe4000f8e0218 */
[----:B------:R-:W-:Y:S01]  /*c190*/  IMAD R25, R17, UR44, R25 ;  /* 0x0000002c11197c24 */ /* 0x000fe2000f8e0219 */
[----:B------:R-:W-:Y:S01]  /*c1a0*/  SHF.R.S32.HI R17, RZ, 0x18, R244 ;  /* 0x00000018ff117819 */ /* 0x000fe200000114f4 */
[----:B------:R-:W-:Y:S01]  /*c1b0*/  IMAD R26, R18, UR44, R26 ;  /* 0x0000002c121a7c24 */ /* 0x000fe2000f8e021a */
[----:B------:R-:W-:Y:S01]  /*c1c0*/  SHF.R.S32.HI R18, RZ, 0x18, R245 ;  /* 0x00000018ff127819 */ /* 0x000fe200000114f5 */
[----:B------:R-:W-:Y:S01]  /*c1d0*/  IMAD.MOV.U32 R16, RZ, RZ, R243 ;  /* 0x000000ffff107224 */ /* 0x000fe200078e00f3 */
[----:B------:R-:W-:Y:S01]  /*c1e0*/  I2IP.S8.S32.SAT R40, R55, R54, RZ ;  /* 0x0000003637287239 */ /* 0x000fe200000014ff */
[----:B------:R-:W-:Y:S02]  /*c1f0*/  IMAD R27, R226, UR44, R27 ;  /* 0x0000002ce21b7c24 */ /* 0x000fe4000f8e021b */
[----:B------:R-:W-:Y:S01]  /*c200*/  IMAD R28, R16, UR44, R28 ;  /* 0x0000002c101c7c24 */ /* 0x000fe2000f8e021c */
[----:B------:R-:W-:Y:S01]  /*c210*/  MOV R16, R246 ;  /* 0x000000f600107202 */ /* 0x000fe20000000f00 */
[----:B------:R-:W-:Y:S01]  /*c220*/  IMAD R29, R17, UR44, R29 ;  /* 0x0000002c111d7c24 */ /* 0x000fe2000f8e021d */
[----:B------:R-:W-:Y:S01]  /*c230*/  SHF.R.S32.HI R17, RZ, 0x18, R247 ;  /* 0x00000018ff117819 */ /* 0x000fe200000114f7 */
        /* <DEDUP_REMOVED lines=11> */
[----:B------:R-:W-:Y:S01]  /*c2f0*/  I2IP.S8.S32.SAT R59, R53, R52, R40 ;  /* 0x00000034353b7239 */ /* 0x000fe20000001428 */
        /* <DEDUP_REMOVED lines=17> */
[----:B------:R-:W-:Y:S01]  /*c410*/  MOV R16, R215 ;  /* 0x000000d700107202 */ /* 0x000fe20000000f00 */
[----:B------:R1:W-:Y:S01]  /*c420*/  STS.128 [R225+UR4+0xd900], R56 ;  /* 0x00d90038e1007988 */ /* 0x0003e20008000c04 */
[----:B------:R-:W-:Y:S01]  /*c430*/  I2IP.S8.S32.SAT R24, R31, R30, RZ ;  /* 0x0000001e1f187239 */ /* 0x000fe200000014ff */
[----:B------:R-:W-:Y:S01]  /*c440*/  IMAD R5, R17, UR44, R5 ;  /* 0x0000002c11057c24 */ /* 0x000fe2000f8e0205 */
[----:B------:R-:W-:Y:S01]  /*c450*/  SHF.R.S32.HI R17, RZ, 0x18, R216 ;  /* 0x00000018ff117819 */ /* 0x000fe200000114d8 */
[----:B------:R-:W-:Y:S01]  /*c460*/  IMAD R6, R18, UR44, R6 ;  /* 0x0000002c12067c24 */ /* 0x000fe2000f8e0206 */
[----:B------:R-:W-:Y:S01]  /*c470*/  SHF.R.S32.HI R18, RZ, 0x18, R219 ;  /* 0x00000018ff127819 */ /* 0x000fe200000114db */
[----:B------:R-:W-:Y:S01]  /*c480*/  IMAD R11, R21, UR44, R11 ;  /* 0x0000002c150b7c24 */ /* 0x000fe2000f8e020b */
[----:B------:R-:W-:Y:S01]  /*c490*/  I2IP.S8.S32.SAT R41, R29, R28, R24 ;  /* 0x0000001c1d297239 */ /* 0x000fe20000001418 */
[----:B------:R-:W-:Y:S01]  /*c4a0*/  IMAD R8, R16, UR44, R8 ;  /* 0x0000002c10087c24 */ /* 0x000fe2000f8e0208 */
[----:B------:R-:W-:Y:S01]  /*c4b0*/  SHF.R.S32.HI R16, RZ, 0x18, R217 ;  /* 0x00000018ff107819 */ /* 0x000fe200000114d9 */
[----:B------:R-:W-:Y:S01]  /*c4c0*/  IMAD R9, R17, UR44, R9 ;  /* 0x0000002c11097c24 */ /* 0x000fe2000f8e0209 */
[----:B------:R-:W-:Y:S02]  /*c4d0*/  MOV R17, R218 ;  /* 0x000000da00117202 */ /* 0x000fe40000000f00 */
[----:B------:R-:W-:Y:S01]  /*c4e0*/  I2IP.S8.S32.SAT R24, R35, R34, RZ ;  /* 0x0000002223187239 */ /* 0x000fe200000014ff */
[----:B------:R-:W-:Y:S01]  /*c4f0*/  IMAD R10, R16, UR44, R10 ;  /* 0x0000002c100a7c24 */ /* 0x000fe2000f8e020a */
[----:B------:R-:W-:Y:S01]  /*c500*/  I2IP.S8.S32.SAT R16, R7, R3, RZ ;  /* 0x0000000307107239 */ /* 0x000fe200000014ff */
[----:B------:R-:W-:Y:S01]  /*c510*/  IMAD R15, R23, UR44, R15 ;  /* 0x0000002c170f7c24 */ /* 0x000fe2000f8e020f */
[----:B------:R-:W-:Y:S01]  /*c520*/  I2IP.S8.S32.SAT R42, R33, R32, R24 ;  /* 0x00000020212a7239 */ /* 0x000fe20000001418 */
[----:B------:R-:W-:Y:S01]  /*c530*/  IMAD R12, R17, UR44, R12 ;  /* 0x0000002c110c7c24 */ /* 0x000fe2000f8e020c */
[----:B------:R-:W-:Y:S01]  /*c540*/  I2IP.S8.S32.SAT R7, R11, R6, RZ ;  /* 0x000000060b077239 */ /* 0x000fe200000014ff */
[----:B------:R-:W-:Y:S01]  /*c550*/  IMAD R13, R18, UR44, R13 ;  /* 0x0000002c120d7c24 */ /* 0x000fe2000f8e020d */
[----:B------:R-:W-:Y:S01]  /*c560*/  I2IP.S8.S32.SAT R24, R39, R38, RZ ;  /* 0x0000002627187239 */ /* 0x000fe200000014ff */
[----:B------:R-:W-:Y:S01]  /*c570*/  IMAD R14, R20, UR44, R14 ;  /* 0x0000002c140e7c24 */ /* 0x000fe2000f8e020e */
[----:B------:R-:W-:Y:S01]  /*c580*/  I2IP.S8.S32.SAT R6, R15, R10, RZ ;  /* 0x0000000a0f067239 */ /* 0x000fe200000014ff */
[----:B------:R-:W-:Y:S01]  /*c590*/  IMAD R19, R202, UR44, R19 ;  /* 0x0000002cca137c24 */ /* 0x000fe2000f8e0213 */
[----:B------:R-:W-:Y:S02]  /*c5a0*/  I2IP.S8.S32.SAT R43, R37, R36, R24 ;  /* 0x00000024252b7239 */ /* 0x000fe40000001418 */
[----:B------:R-:W-:Y:S02]  /*c5b0*/  I2IP.S8.S32.SAT R16, R2, R0, R16 ;  /* 0x0000000002107239 */ /* 0x000fe40000001410 */
[----:B------:R-:W-:Y:S01]  /*c5c0*/  I2IP.S8.S32.SAT R3, R19, R14, RZ ;  /* 0x0000000e13037239 */ /* 0x000fe200000014ff */
[----:B------:R1:W-:Y:S01]  /*c5d0*/  STS.128 [R225+UR4+0xe100], R40 ;  /* 0x00e10028e1007988 */ /* 0x0003e20008000c04 */
[----:B------:R-:W-:Y:S02]  /*c5e0*/  I2IP.S8.S32.SAT R17, R5, R4, R7 ;  /* 0x0000000405117239 */ /* 0x000fe40000001407 */
[----:B------:R-:W-:Y:S02]  /*c5f0*/  I2IP.S8.S32.SAT R18, R9, R8, R6 ;  /* 0x0000000809127239 */ /* 0x000fe40000001406 */
[----:B------:R-:W-:Y:S05]  /*c600*/  I2IP.S8.S32.SAT R19, R13, R12, R3 ;  /* 0x0000000c0d137239 */ /* 0x000fea0000001403 */
[----:B------:R1:W-:Y:S01]  /*c610*/  STS.128 [R225+UR4+0xe900], R16 ;  /* 0x00e90010e1007988 */ /* 0x0003e20008000c04 */
[----:B------:R-:W-:Y:S01]  /*c620*/  @!PT LDS RZ, [RZ] ;  /* 0x00000000fffff984 */ /* 0x000fe20000000800 */
[----:B------:R-:W-:Y:S01]  /*c630*/  @!PT LDS RZ, [RZ] ;  /* 0x00000000fffff984 */ /* 0x000fe20000000800 */
[----:B------:R-:W-:Y:S01]  /*c640*/  @!PT LDS RZ, [RZ] ;  /* 0x00000000fffff984 */ /* 0x000fe20000000800 */
[----:B------:R-:W-:Y:S01]  /*c650*/  @!PT LDS RZ, [RZ] ;  /* 0x00000000fffff984 */ /* 0x000fe20000000800 */
[----:B------:R2:W-:Y:S07]  /*c660*/  MEMBAR.ALL.CTA ;  /* 0x0000000000007992 */ /* 0x0005ee0000008000 */
[----:B--2---:R-:W2:Y:S02]  /*c670*/  FENCE.VIEW.ASYNC.S ;  /* 0x00000000000073c6 */ /* 0x004ea40000000000 */
[----:B--2---:R-:W-:Y:S06]  /*c680*/  BAR.SYNC.DEFER_BLOCKING 0x1, 0x80 ;  /* 0x0042000000007b1d */ /* 0x004fec0000010000 */
[----:B------:R-:W-:Y:S05]  /*c690*/  @P0 BRA `(.L_x_99) ;  /* 0x0000000400380947 */ /* 0x000fea0003800000 */
[----:B------:R-:W2:Y:S01]  /*c6a0*/  LDCU.64 UR6, c[0x0][0x348] ;  /* 0x00006900ff0677ac */ /* 0x000ea20008000a00 */
[----:B------:R-:W-:Y:S02]  /*c6b0*/  UIMAD UR9, UR47, 0xf0, URZ ;  /* 0x000000f02f0978a4 */ /* 0x000fe4000f8e02ff */
[----:B------:R-:W-:Y:S02]  /*c6c0*/  USHF.L.U32 UR10, UR46, 0x7, URZ ;  /* 0x000000072e0a7899 */ /* 0x000fe400080006ff */
[----:B------:R-:W-:Y:S01]  /*c6d0*/  UIADD3 UR8, UPT, UPT, UR4, 0x7900, URZ ;  /* 0x0000790004087890 */ /* 0x000fe2000fffe0ff */
[----:B------:R-:W-:Y:S01]  /*c6e0*/  UMOV UR11, UR36 ;  /* 0x00000024000b7c82 */ /* 0x000fe20008000000 */
[----:B------:R-:W-:Y:S02]  /*c6f0*/  UIADD3 UR52, UPT, UPT, UR4, 0x8100, URZ ;  /* 0x0000810004347890 */ /* 0x000fe4000fffe0ff */
[----:B------:R-:W-:Y:S01]  /*c700*/  UIADD3 UR53, UPT, UPT, UR9, 0x10, URZ ;  /* 0x0000001009357890 */ /* 0x000fe2000fffe0ff */
[----:B------:R-:W-:Y:S01]  /*c710*/  UMOV UR55, UR36 ;  /* 0x0000002400377c82 */ /* 0x000fe20008000000 */
[----:B------:R-:W-:Y:S01]  /*c720*/  UMOV UR54, UR10 ;  /* 0x0000000a00367c82 */ /* 0x000fe20008000000 */
[----:B------:R-:W-:Y:S02]  /*c730*/  UIADD3 UR28, UPT, UPT, UR4, 0x8900, URZ ;  /* 0x00008900041c7890 */ /* 0x000fe4000fffe0ff */
[----:B--2---:R-:W-:Y:S02]  /*c740*/  UIADD3 UR6, UP0, UPT, UR6, 0x680, URZ ;  /* 0x0000068006067890 */ /* 0x004fe4000ff1e0ff */
[----:B------:R-:W-:Y:S02]  /*c750*/  UIADD3 UR29, UPT, UPT, UR9, 0x20, URZ ;  /* 0x00000020091d7890 */ /* 0x000fe4000fffe0ff */
[----:B------:R-:W-:Y:S01]  /*c760*/  UIADD3.X UR7, UPT, UPT, URZ, UR7, URZ, UP0, !UPT ;  /* 0x00000007ff077290 */ /* 0x000fe200087fe4ff */
[----:B------:R-:W-:Y:S01]  /*c770*/  UMOV UR31, UR36 ;  /* 0x00000024001f7c82 */ /* 0x000fe20008000000 */
[----:B------:R-:W-:Y:S01]  /*c780*/  UMOV UR30, UR10 ;  /* 0x0000000a001e7c82 */ /* 0x000fe20008000000 */
[----:B------:R-:W-:Y:S02]  /*c790*/  UIADD3 UR64, UPT, UPT, UR4, 0x9100, URZ ;  /* 0x0000910004407890 */ /* 0x000fe4000fffe0ff */
[----:B------:R-:W-:Y:S01]  /*c7a0*/  UIADD3 UR65, UPT, UPT, UR9, 0x30, URZ ;  /* 0x0000003009417890 */ /* 0x000fe2000fffe0ff */
[----:B------:R-:W-:Y:S03]  /*c7b0*/  UMOV UR67, UR36 ;  /* 0x0000002400437c82 */ /* 0x000fe60008000000 */
[----:B------:R-:W-:Y:S01]  /*c7c0*/  UTMASTG.3D [UR8], [UR6] ;  /* 0x00000008060073b5 */ /* 0x000fe20008010000 */
[----:B------:R-:W-:Y:S01]  /*c7d0*/  UMOV UR66, UR10 ;  /* 0x0000000a00427c82 */ /* 0x000fe20008000000 */
[----:B------:R-:W-:Y:S02]  /*c7e0*/  UIADD3 UR68, UPT, UPT, UR4, 0xa100, URZ ;  /* 0x0000a10004447890 */ /* 0x000fe4000fffe0ff */
[----:B------:R-:W-:Y:S01]  /*c7f0*/  UIADD3 UR69, UPT, UPT, UR9, 0x50, URZ ;  /* 0x0000005009457890 */ /* 0x000fe2000fffe0ff */
[----:B------:R-:W-:Y:S01]  /*c800*/  UMOV UR71, UR36 ;  /* 0x0000002400477c82 */ /* 0x000fe20008000000 */
[----:B------:R-:W-:Y:S01]  /*c810*/  UMOV UR70, UR10 ;  /* 0x0000000a00467c82 */ /* 0x000fe20008000000 */
[----:B------:R2:W-:Y:S01]  /*c820*/  UTMASTG.3D [UR52], [UR6] ;  /* 0x00000034060073b5 */ /* 0x0005e20008010000 */
[----:B------:R-:W-:Y:S02]  /*c830*/  UIADD3 UR20, UPT, UPT, UR4, 0xa900, URZ ;  /* 0x0000a90004147890 */ /* 0x000fe4000fffe0ff */
[----:B------:R-:W-:Y:S01]  /*c840*/  UIADD3 UR21, UPT, UPT, UR9, 0x60, URZ ;  /* 0x0000006009157890 */ /* 0x000fe2000fffe0ff */
[----:B------:R-:W-:Y:S01]  /*c850*/  UMOV UR23, UR36 ;  /* 0x0000002400177c82 */ /* 0x000fe20008000000 */
[----:B------:R-:W-:Y:S01]  /*c860*/  UMOV UR22, UR10 ;  /* 0x0000000a00167c82 */ /* 0x000fe20008000000 */
[----:B------:R-:W-:Y:S01]  /*c870*/  UIADD3 UR56, UPT, UPT, UR4, 0xb100, URZ ;  /* 0x0000b10004387890 */ /* 0x000fe2000fffe0ff */
[----:B------:R3:W-:Y:S01]  /*c880*/  UTMASTG.3D [UR28], [UR6] ;  /* 0x0000001c060073b5 */ /* 0x0007e20008010000 */
[----:B------:R-:W-:Y:S01]  /*c890*/  UIADD3 UR57, UPT, UPT, UR9, 0x70, URZ ;  /* 0x0000007009397890 */ /* 0x000fe2000fffe0ff */
[----:B------:R-:W-:Y:S01]  /*c8a0*/  UMOV UR59, UR36 ;  /* 0x00000024003b7c82 */ /* 0x000fe20008000000 */
[----:B------:R-:W-:Y:S01]  /*c8b0*/  UMOV UR58, UR10 ;  /* 0x0000000a003a7c82 */ /* 0x000fe20008000000 */
[----:B------:R-:W-:Y:S02]  /*c8c0*/  UIADD3 UR48, UPT, UPT, UR4, 0xb900, URZ ;  /* 0x0000b90004307890 */ /* 0x000fe4000fffe0ff */
[----:B------:R-:W-:Y:S01]  /*c8d0*/  UIADD3 UR49, UPT, UPT, UR9, 0x80, URZ ;  /* 0x0000008009317890 */ /* 0x000fe2000fffe0ff */
[----:B------:R3:W-:Y:S01]  /*c8e0*/  UTMASTG.3D [UR64], [UR6] ;  /* 0x00000040060073b5 */ /* 0x0007e20008010000 */
[----:B------:R-:W-:Y:S01]  /*c8f0*/  UMOV UR51, UR36 ;  /* 0x0000002400337c82 */ /* 0x000fe20008000000 */
[----:B------:R-:W-:Y:S01]  /*c900*/  UMOV UR50, UR10 ;  /* 0x0000000a00327c82 */ /* 0x000fe20008000000 */
[----:B------:R-:W-:Y:S02]  /*c910*/  UIADD3 UR72, UPT, UPT, UR4, 0xc100, URZ ;  /* 0x0000c10004487890 */ /* 0x000fe4000fffe0ff */
[----:B------:R-:W-:Y:S01]  /*c920*/  UIADD3 UR73, UPT, UPT, UR9, 0x90, URZ ;  /* 0x0000009009497890 */ /* 0x000fe2000fffe0ff */
[----:B------:R-:W-:Y:S01]  /*c930*/  UMOV UR75, UR36 ;  /* 0x00000024004b7c82 */ /* 0x000fe20008000000 */
[----:B------:R-:W-:Y:S01]  /*c940*/  UMOV UR74, UR10 ;  /* 0x0000000a004a7c82 */ /* 0x000fe20008000000 */
[----:B------:R-:W-:Y:S02]  /*c950*/  UIADD3 UR16, UPT, UPT, UR4, 0xc900, URZ ;  /* 0x0000c90004107890 */ /* 0x000fe4000fffe0ff */
[----:B------:R-:W-:Y:S01]  /*c960*/  UIADD3 UR17, UPT, UPT, UR9, 0xa0, URZ ;  /* 0x000000a009117890 */ /* 0x000fe2000fffe0ff */
[----:B------:R-:W-:Y:S01]  /*c970*/  UMOV UR19, UR36 ;  /* 0x0000002400137c82 */ /* 0x000fe20008000000 */
[----:B------:R-:W-:Y:S01]  /*c980*/  UMOV UR18, UR10 ;  /* 0x0000000a00127c82 */ /* 0x000fe20008000000 */
[----:B------:R-:W-:Y:S02]  /*c990*/  UIADD3 UR60, UPT, UPT, UR4, 0xd100, URZ ;  /* 0x0000d100043c7890 */ /* 0x000fe4000fffe0ff */
[----:B--2---:R-:W-:Y:S02]  /*c9a0*/  UIADD3 UR52, UPT, UPT, UR4, 0x9900, URZ ;  /* 0x0000990004347890 */ /* 0x004fe4000fffe0ff */
[----:B------:R-:W-:Y:S02]  /*c9b0*/  UIADD3 UR53, UPT, UPT, UR9, 0x40, URZ ;  /* 0x0000004009357890 */ /* 0x000fe4000fffe0ff */
[----:B------:R-:W-:Y:S01]  /*c9c0*/  UIADD3 UR61, UPT, UPT, UR9, 0xb0, URZ ;  /* 0x000000b0093d7890 */ /* 0x000fe2000fffe0ff */
[----:B------:R-:W-:Y:S01]  /*c9d0*/  UMOV UR63, UR36 ;  /* 0x00000024003f7c82 */ /* 0x000fe20008000000 */
[----:B------:R-:W-:Y:S01]  /*c9e0*/  UMOV UR62, UR10 ;  /* 0x0000000a003e7c82 */ /* 0x000fe20008000000 */
[----:B------:R-:W-:Y:S02]  /*c9f0*/  UIADD3 UR32, UPT, UPT, UR4, 0xd900, URZ ;  /* 0x0000d90004207890 */ /* 0x000fe4000fffe0ff */
[----:B------:R-:W-:Y:S02]  /*ca00*/  UIADD3 UR33, UPT, UPT, UR9, 0xc0, URZ ;  /* 0x000000c009217890 */ /* 0x000fe4000fffe0ff */
[----:B------:R3:W-:Y:S01]  /*ca10*/  UTMASTG.3D [UR52], [UR6] ;  /* 0x00000034060073b5 */ /* 0x0007e20008010000 */
[----:B------:R-:W-:Y:S01]  /*ca20*/  UMOV UR35, UR36 ;  /* 0x0000002400237c82 */ /* 0x000fe20008000000 */
[----:B------:R-:W-:Y:S01]  /*ca30*/  UMOV UR34, UR10 ;  /* 0x0000000a00227c82 */ /* 0x000fe20008000000 */
[----:B------:R-:W-:Y:S02]  /*ca40*/  UIADD3 UR24, UPT, UPT, UR4, 0xe100, URZ ;  /* 0x0000e10004187890 */ /* 0x000fe4000fffe0ff */
[----:B------:R-:W-:Y:S01]  /*ca50*/  UIADD3 UR25, UPT, UPT, UR9, 0xd0, URZ ;  /* 0x000000d009197890 */ /* 0x000fe2000fffe0ff */
[----:B------:R-:W-:Y:S01]  /*ca60*/  UMOV UR27, UR36 ;  /* 0x00000024001b7c82 */ /* 0x000fe20008000000 */
[----:B------:R3:W-:Y:S01]  /*ca70*/  UTMASTG.3D [UR68], [UR6] ;  /* 0x00000044060073b5 */ /* 0x0007e20008010000 */
[----:B------:R-:W-:Y:S01]  /*ca80*/  UMOV UR26, UR10 ;  /* 0x0000000a001a7c82 */ /* 0x000fe20008000000 */
[----:B------:R-:W-:Y:S02]  /*ca90*/  UIADD3 UR12, UPT, UPT, UR4, 0xe900, URZ ;  /* 0x0000e900040c7890 */ /* 0x000fe4000fffe0ff */
[----:B------:R-:W-:Y:S01]  /*caa0*/  UIADD3 UR13, UPT, UPT, UR9, 0xe0, URZ ;  /* 0x000000e0090d7890 */ /* 0x000fe2000fffe0ff */
[----:B------:R-:W-:Y:S01]  /*cab0*/  UMOV UR15, UR36 ;  /* 0x00000024000f7c82 */ /* 0x000fe20008000000 */
[----:B------:R-:W-:Y:S01]  /*cac0*/  UMOV UR14, UR10 ;  /* 0x0000000a000e7c82 */ /* 0x000fe20008000000 */
[----:B------:R3:W-:Y:S01]  /*cad0*/  UTMASTG.3D [UR20], [UR6] ;  /* 0x00000014060073b5 */ /* 0x0007e20008010000 */
        /* <DEDUP_REMOVED lines=8> */
[----:B------:R0:W-:Y:S01]  /*cb60*/  UTMACMDFLUSH ;  /* 0x00000000000079b7 */ /* 0x0001e20000000000 */
[----:B---3--:R-:W-:Y:S04]  /*cb70*/  DEPBAR.LE SB0, 0x0 ;  /* 0x000080000000791a */ /* 0x008fe80000000000 */
.L_x_99:
[----:B------:R-:W-:Y:S05]  /*cb80*/  BSYNC.RECONVERGENT B0 ;  /* 0x0000000000007941 */ /* 0x000fea0003800200 */
.L_x_98:
[----:B------:R-:W2:Y:S04]  /*cb90*/  LDL.LU R4, [R1+0x110] ;  /* 0x0001100001047983 */ /* 0x000ea80000300800 */
[----:B------:R-:W3:Y:S04]  /*cba0*/  LDL.LU R10, [R1+0xf8] ;  /* 0x0000f800010a7983 */ /* 0x000ee80000300800 */
[----:B------:R-:W4:Y:S04]  /*cbb0*/  LDL R8, [R1+0x10c] ;  /* 0x00010c0001087983 */ /* 0x000f280000100800 */
[----:B------:R-:W4:Y:S04]  /*cbc0*/  LDL R9, [R1+0x108] ;  /* 0x0001080001097983 */ /* 0x000f280000100800 */
[----:B------:R-:W4:Y:S04]  /*cbd0*/  LDL.LU R6, [R1+0xfc] ;  /* 0x0000fc0001067983 */ /* 0x000f280000300800 */
[----:B------:R-:W2:Y:S01]  /*cbe0*/  LDL.LU R5, [R1+0x100] ;  /* 0x0001000001057983 */ /* 0x000ea20000300800 */
[----:B------:R-:W-:Y:S01]  /*cbf0*/  BAR.SYNC.DEFER_BLOCKING 0x1, 0x80 ;  /* 0x0042000000007b1d */ /* 0x000fe20000010000 */
[----:B--2---:R-:W-:Y:S01]  /*cc00*/  R2UR UR7, R5 ;  /* 0x00000000050772ca */ /* 0x004fe200000e0000 */
[----:B------:R-:W-:Y:S01]  /*cc10*/  IMAD.MOV.U32 R7, RZ, RZ, R4 ;  /* 0x000000ffff077224 */ /* 0x000fe200078e0004 */
[----:B---3--:R-:W-:Y:S03]  /*cc20*/  R2UR UR4, R10 ;  /* 0x000000000a0472ca */ /* 0x008fe600000e0000 */
[----:B------:R-:W2:Y:S01]  /*cc30*/  LDL R4, [R1+0x104] ;  /* 0x0001040001047983 */ /* 0x000ea20000100800 */
[----:B----4-:R-:W-:Y:S02]  /*cc40*/  R2UR UR5, R8 ;  /* 0x00000000080572ca */ /* 0x010fe400000e0000 */
[----:B------:R-:W-:Y:S02]  /*cc50*/  R2UR UR6, R7 ;  /* 0x00000000070672ca */ /* 0x000fe400000e0000 */
[----:B------:R-:W-:Y:S02]  /*cc60*/  R2UR UR8, R6 ;  /* 0x00000000060872ca */ /* 0x000fe400000e0000 */
[----:B------:R-:W-:Y:S03]  /*cc70*/  R2UR UR9, R9 ;  /* 0x00000000090972ca */ /* 0x000fe600000e0000 */
[----:B------:R-:W-:Y:S02]  /*cc80*/  UISETP.NE.AND UP2, UPT, UR4, URZ, UPT ;  /* 0x000000ff0400728c */ /* 0x000fe4000bf45270 */
[----:B------:R-:W-:Y:S04]  /*cc90*/  UIADD3 UR4, UPT, UPT, UR45, 0x1, URZ ;  /* 0x000000012d047890 */ /* 0x000fe8000fffe0ff */
[----:B------:R-:W-:Y:S02]  /*cca0*/  UISETP.NE.AND UP0, UPT, UR6, 0x2, UPT ;  /* 0x000000020600788c */ /* 0x000fe4000bf05270 */
[----:B------:R-:W-:Y:S02]  /*ccb0*/  UIADD3 UR46, UPT, UPT, UR39, UR5, URZ ;  /* 0x00000005272e7290 */ /* 0x000fe4000fffe0ff */
[----:B------:R-:W-:Y:S02]  /*ccc0*/  UISETP.NE.AND UP1, UPT, UR4, 0x2, UPT ;  /* 0x000000020400788c */ /* 0x000fe4000bf25270 */
[----:B------:R-:W-:Y:S02]  /*ccd0*/  USEL UR5, URZ, 0x1, UP0 ;  /* 0x00000001ff057887 */ /* 0x000fe40008000000 */
[----:B------:R-:W-:Y:S02]  /*cce0*/  USEL UR17, UR6, URZ, UP0 ;  /* 0x000000ff06117287 */ /* 0x000fe40008000000 */
[----:B------:R-:W-:Y:S02]  /*ccf0*/  USEL UR6, URZ, 0x1, UP1 ;  /* 0x00000001ff067887 */ /* 0x000fe40008800000 */
[----:B------:R-:W-:Y:S02]  /*cd00*/  ULOP3.LUT UR8, UR8, UR5, URZ, 0x3c, !UPT ;  /* 0x0000000508087292 */ /* 0x000fe4000f8e3cff */
[----:B------:R-:W-:Y:S02]  /*cd10*/  ULOP3.LUT UR7, UR7, UR6, URZ, 0x3c, !UPT ;  /* 0x0000000607077292 */ /* 0x000fe4000f8e3cff */
[----:B------:R-:W-:Y:S02]  /*cd20*/  UIADD3 UR47, UPT, UPT, UR38, UR9, URZ ;  /* 0x00000009262f7290 */ /* 0x000fe4000fffe0ff */
[----:B------:R-:W-:Y:S01]  /*cd30*/  IMAD.U32 R5, RZ, RZ, UR8 ;  /* 0x00000008ff057e24 */ /* 0x000fe2000f8e00ff */
[----:B------:R-:W-:Y:S04]  /*cd40*/  USEL UR45, UR4, URZ, UP1 ;  /* 0x000000ff042d7287 */ /* 0x000fe80008800000 */
[----:B------:R3:W-:Y:S01]  /*cd50*/  STL [R1+0xfc], R5 ;  /* 0x0000fc0501007387 */ /* 0x0007e20000100800 */
[----:B--2---:R-:W-:Y:S01]  /*cd60*/  R2UR UR36, R4 ;  /* 0x00000000042472ca */ /* 0x004fe200000e0000 */
[----:B------:R-:W-:Y:S05]  /*cd70*/  IMAD.U32 R4, RZ, RZ, UR7 ;  /* 0x00000007ff047e24 */ /* 0x000fea000f8e00ff */
[----:B------:R3:W-:Y:S01]  /*cd80*/  STL [R1+0x100], R4 ;  /* 0x0001000401007387 */ /* 0x0007e20000100800 */
[----:B------:R-:W-:Y:S08]  /*cd90*/  BRA.U UP2, `(.L_x_100) ;  /* 0xffffff7d02f47547 */ /* 0x000ff0000b83ffff */
[----:B------:R-:W-:Y:S05]  /*cda0*/  EXIT ;  /* 0x000000000000794d */ /* 0x000fea0003800000 */
.L_x_19:
[----:B---3--:R3:W4:Y:S02]  /*cdb0*/  SYNCS.PHASECHK.TRANS64.TRYWAIT P0, [R2+URZ+0xa0], R3 ;  /* 0x0000a003020075a7 */ /* 0x00872400080011ff */
[----:B----4-:R-:W-:Y:S05]  /*cdc0*/  @!P0 NANOSLEEP.SYNCS 0x989680 ;  /* 0x009896800000895d */ /* 0x010fea0003900000 */
[----:B------:R-:W4:Y:S02]  /*cdd0*/  @!P0 SYNCS.PHASECHK.TRANS64 P0, [R2+URZ+0xa0], R3 ;  /* 0x0000a003020085a7 */ /* 0x000f2400080010ff */
[----:B----4-:R-:W-:Y:S05]  /*cde0*/  @!P0 BRA `(.L_x_19) ;  /* 0xfffffffc00f08947 */ /* 0x010fea000383ffff */
[----:B------:R-:W-:Y:S05]  /*cdf0*/  BRA `(.L_x_101) ;  /* 0xffffff48001c7947 */ /* 0x000fea000383ffff */
.L_x_22:
[----:B------:R-:W-:Y:S07]  /*ce00*/  MOV R4, UR33 ;  /* 0x0000002100047c02 */ /* 0x000fee0008000f00 */
.L_x_102:
[----:B-1----:R1:W3:Y:S02]  /*ce10*/  SYNCS.PHASECHK.TRANS64.TRYWAIT P0, [R4+URZ+0x18], R2 ;  /* 0x00001802040075a7 */ /* 0x0022e400080011ff */
[----:B---3--:R-:W-:Y:S05]  /*ce20*/  @!P0 NANOSLEEP.SYNCS 0x989680 ;  /* 0x009896800000895d */ /* 0x008fea0003900000 */
[----:B------:R-:W3:Y:S02]  /*ce30*/  @!P0 SYNCS.PHASECHK.TRANS64 P0, [R4+URZ+0x18], R2 ;  /* 0x00001802040085a7 */ /* 0x000ee400080010ff */
[----:B---3--:R-:W-:Y:S05]  /*ce40*/  @!P0 BRA `(.L_x_102) ;  /* 0xfffffffc00f08947 */ /* 0x008fea000383ffff */
[----:B------:R-:W-:Y:S05]  /*ce50*/  BRA `(.L_x_21) ;  /* 0xffffff4800647947 */ /* 0x000fea000383ffff */
.L_x_28:
[----:B------:R-:W-:Y:S07]  /*ce60*/  MOV R4, UR17 ;  /* 0x0000001100047c02 */ /* 0x000fee0008000f00 */
.L_x_103:
[----:B-1----:R1:W3:Y:S02]  /*ce70*/  SYNCS.PHASECHK.TRANS64.TRYWAIT P0, [R4+URZ+0x18], R2 ;  /* 0x00001802040075a7 */ /* 0x0022e400080011ff */
[----:B---3--:R-:W-:Y:S05]  /*ce80*/  @!P0 NANOSLEEP.SYNCS 0x989680 ;  /* 0x009896800000895d */ /* 0x008fea0003900000 */
[----:B------:R-:W3:Y:S02]  /*ce90*/  @!P0 SYNCS.PHASECHK.TRANS64 P0, [R4+URZ+0x18], R2 ;  /* 0x00001802040085a7 */ /* 0x000ee400080010ff */
[----:B---3--:R-:W-:Y:S05]  /*cea0*/  @!P0 BRA `(.L_x_103) ;  /* 0xfffffffc00f08947 */ /* 0x008fea000383ffff */
[----:B------:R-:W-:Y:S05]  /*ceb0*/  BRA `(.L_x_27) ;  /* 0xffffff4c000c7947 */ /* 0x000fea000383ffff */
.L_x_32:
[----:B-1----:R1:W3:Y:S02]  /*cec0*/  SYNCS.PHASECHK.TRANS64.TRYWAIT P0, [R3+URZ+0x50], R2 ;  /* 0x00005002030075a7 */ /* 0x0022e400080011ff */
[----:B---3--:R-:W-:Y:S05]  /*ced0*/  @!P0 NANOSLEEP.SYNCS 0x989680 ;  /* 0x009896800000895d */ /* 0x008fea0003900000 */
[----:B------:R-:W3:Y:S02]  /*cee0*/  @!P0 SYNCS.PHASECHK.TRANS64 P0, [R3+URZ+0x50], R2 ;  /* 0x00005002030085a7 */ /* 0x000ee400080010ff */
[----:B---3--:R-:W-:Y:S05]  /*cef0*/  @!P0 BRA `(.L_x_32) ;  /* 0xfffffffc00f08947 */ /* 0x008fea000383ffff */
[----:B------:R-:W-:Y:S05]  /*cf00*/  BRA `(.L_x_104) ;  /* 0xffffff4c009c7947 */ /* 0x000fea000383ffff */
.L_x_36:
[----:B------:R-:W-:-:S07]  /*cf10*/  MOV R3, UR4 ;  /* 0x0000000400037c02 */ /* 0x000fce0008000f00 */
.L_x_105:
[----:B-1----:R1:W2:Y:S02]  /*cf20*/  SYNCS.PHASECHK.TRANS64.TRYWAIT P0, [R3+URZ], R2 ;  /* 0x00000002030075a7 */ /* 0x0022a400080011ff */
[----:B--2---:R-:W-:Y:S05]  /*cf30*/  @!P0 NANOSLEEP.SYNCS 0x989680 ;  /* 0x009896800000895d */ /* 0x004fea0003900000 */
[----:B------:R-:W2:Y:S02]  /*cf40*/  @!P0 SYNCS.PHASECHK.TRANS64 P0, [R3+URZ], R2 ;  /* 0x00000002030085a7 */ /* 0x000ea400080010ff */
[----:B--2---:R-:W-:Y:S05]  /*cf50*/  @!P0 BRA `(.L_x_105) ;  /* 0xfffffffc00f08947 */ /* 0x004fea000383ffff */
[----:B------:R-:W-:Y:S05]  /*cf60*/  BRA `(.L_x_106) ;  /* 0xffffff5400507947 */ /* 0x000fea000383ffff */
.L_x_37:
[----:B------:R-:W-:-:S07]  /*cf70*/  MOV R3, UR5 ;  /* 0x0000000500037c02 */ /* 0x000fce0008000f00 */
.L_x_107:
[----:B-1----:R1:W2:Y:S02]  /*cf80*/  SYNCS.PHASECHK.TRANS64.TRYWAIT P0, [R3+URZ], R2 ;  /* 0x00000002030075a7 */ /* 0x0022a400080011ff */
[----:B--2---:R-:W-:Y:S05]  /*cf90*/  @!P0 NANOSLEEP.SYNCS 0x989680 ;  /* 0x009896800000895d */ /* 0x004fea0003900000 */
[----:B------:R-:W2:Y:S02]  /*cfa0*/  @!P0 SYNCS.PHASECHK.TRANS64 P0, [R3+URZ], R2 ;  /* 0x00000002030085a7 */ /* 0x000ea400080010ff */
[----:B--2---:R-:W-:Y:S05]  /*cfb0*/  @!P0 BRA `(.L_x_107) ;  /* 0xfffffffc00f08947 */ /* 0x004fea000383ffff */
[----:B------:R-:W-:Y:S05]  /*cfc0*/  BRA `(.L_x_108) ;  /* 0xffffff54005c7947 */ /* 0x000fea000383ffff */
.L_x_40:
[----:B-1----:R1:W3:Y:S02]  /*cfd0*/  SYNCS.PHASECHK.TRANS64.TRYWAIT P0, [R0+URZ+0x90], R2 ;  /* 0x00009002000075a7 */ /* 0x0022e400080011ff */
[----:B---3--:R-:W-:Y:S05]  /*cfe0*/  @!P0 NANOSLEEP.SYNCS 0x989680 ;  /* 0x009896800000895d */ /* 0x008fea0003900000 */
[----:B------:R-:W3:Y:S02]  /*cff0*/  @!P0 SYNCS.PHASECHK.TRANS64 P0, [R0+URZ+0x90], R2 ;  /* 0x00009002000085a7 */ /* 0x000ee400080010ff */
[----:B---3--:R-:W-:Y:S05]  /*d000*/  @!P0 BRA `(.L_x_40) ;  /* 0xfffffffc00f08947 */ /* 0x008fea000383ffff */
[----:B------:R-:W-:Y:S05]  /*d010*/  BRA `(.L_x_109) ;  /* 0xffffff5400c07947 */ /* 0x000fea000383ffff */
.L_x_41:
[----:B------:R-:W-:-:S07]  /*d020*/  MOV R3, UR4 ;  /* 0x0000000400037c02 */ /* 0x000fce0008000f00 */
.L_x_110:
[----:B-1----:R1:W3:Y:S02]  /*d030*/  SYNCS.PHASECHK.TRANS64.TRYWAIT P0, [R3+URZ+0x60], R2 ;  /* 0x00006002030075a7 */ /* 0x0022e400080011ff */
[----:B---3--:R-:W-:Y:S05]  /*d040*/  @!P0 NANOSLEEP.SYNCS 0x989680 ;  /* 0x009896800000895d */ /* 0x008fea0003900000 */
[----:B------:R-:W3:Y:S02]  /*d050*/  @!P0 SYNCS.PHASECHK.TRANS64 P0, [R3+URZ+0x60], R2 ;  /* 0x00006002030085a7 */ /* 0x000ee400080010ff */
[----:B---3--:R-:W-:Y:S05]  /*d060*/  @!P0 BRA `(.L_x_110) ;  /* 0xfffffffc00f08947 */ /* 0x008fea000383ffff */
[----:B------:R-:W-:Y:S05]  /*d070*/  BRA `(.L_x_111) ;  /* 0xffffff5400d07947 */ /* 0x000fea000383ffff */
.L_x_42:
[----:B-1----:R1:W3:Y:S02]  /*d080*/  SYNCS.PHASECHK.TRANS64.TRYWAIT P1, [R0+URZ+0x50], R2 ;  /* 0x00005002000075a7 */ /* 0x0022e400080211ff */
[----:B---3--:R-:W-:Y:S05]  /*d090*/  @!P1 NANOSLEEP.SYNCS 0x989680 ;  /* 0x009896800000995d */ /* 0x008fea0003900000 */
[----:B------:R-:W3:Y:S02]  /*d0a0*/  @!P1 SYNCS.PHASECHK.TRANS64 P1, [R0+URZ+0x50], R2 ;  /* 0x00005002000095a7 */ /* 0x000ee400080210ff */
[----:B---3--:R-:W-:Y:S05]  /*d0b0*/  @!P1 BRA `(.L_x_42) ;  /* 0xfffffffc00f09947 */ /* 0x008fea000383ffff */
[----:B------:R-:W-:Y:S05]  /*d0c0*/  BRA `(.L_x_112) ;  /* 0xffffff5800007947 */ /* 0x000fea000383ffff */
.L_x_45:
[----:B------:R-:W-:-:S07]  /*d0d0*/  MOV R2, UR4 ;  /* 0x0000000400027c02 */ /* 0x000fce0008000f00 */
.L_x_113:
[----:B-1----:R1:W3:Y:S02]  /*d0e0*/  SYNCS.PHASECHK.TRANS64.TRYWAIT P0, [R2+URZ+0x60], R0 ;  /* 0x00006000020075a7 */ /* 0x0022e400080011ff */
[----:B---3--:R-:W-:Y:S05]  /*d0f0*/  @!P0 NANOSLEEP.SYNCS 0x989680 ;  /* 0x009896800000895d */ /* 0x008fea0003900000 */
[----:B------:R-:W3:Y:S02]  /*d100*/  @!P0 SYNCS.PHASECHK.TRANS64 P0, [R2+URZ+0x60], R0 ;  /* 0x00006000020085a7 */ /* 0x000ee400080010ff */
[----:B---3--:R-:W-:Y:S05]  /*d110*/  @!P0 BRA `(.L_x_113) ;  /* 0xfffffffc00f08947 */ /* 0x008fea000383ffff */
[----:B------:R-:W-:Y:S05]  /*d120*/  BRA `(.L_x_44) ;  /* 0xffffff5800547947 */ /* 0x000fea000383ffff */
.L_x_52:
[----:B-1----:R1:W3:Y:S02]  /*d130*/  SYNCS.PHASECHK.TRANS64.TRYWAIT P1, [R3+URZ+0x50], R4 ;  /* 0x00005004030075a7 */ /* 0x0022e400080211ff */
[----:B---3--:R-:W-:Y:S05]  /*d140*/  @!P1 NANOSLEEP.SYNCS 0x989680 ;  /* 0x009896800000995d */ /* 0x008fea0003900000 */
[----:B------:R-:W3:Y:S02]  /*d150*/  @!P1 SYNCS.PHASECHK.TRANS64 P1, [R3+URZ+0x50], R4 ;  /* 0x00005004030095a7 */ /* 0x000ee400080210ff */
[----:B---3--:R-:W-:Y:S05]  /*d160*/  @!P1 BRA `(.L_x_52) ;  /* 0xfffffffc00f09947 */ /* 0x008fea000383ffff */
[----:B------:R-:W-:Y:S05]  /*d170*/  BRA `(.L_x_114) ;  /* 0xffffff5c00c87947 */ /* 0x000fea000383ffff */
.L_x_53:
[----:B------:R-:W-:-:S07]  /*d180*/  MOV R4, UR29 ;  /* 0x0000001d00047c02 */ /* 0x000fce0008000f00 */
.L_x_115:
[----:B-1----:R1:W3:Y:S02]  /*d190*/  SYNCS.PHASECHK.TRANS64.TRYWAIT P0, [R4+URZ+0x80], R3 ;  /* 0x00008003040075a7 */ /* 0x0022e400080011ff */
[----:B---3--:R-:W-:Y:S05]  /*d1a0*/  @!P0 NANOSLEEP.SYNCS 0x989680 ;  /* 0x009896800000895d */ /* 0x008fea0003900000 */
[----:B------:R-:W3:Y:S02]  /*d1b0*/  @!P0 SYNCS.PHASECHK.TRANS64 P0, [R4+URZ+0x80], R3 ;  /* 0x00008003040085a7 */ /* 0x000ee400080010ff */
[----:B---3--:R-:W-:Y:S05]  /*d1c0*/  @!P0 BRA `(.L_x_115) ;  /* 0xfffffffc00f08947 */ /* 0x008fea000383ffff */
[----:B------:R-:W-:Y:S05]  /*d1d0*/  BRA `(.L_x_116) ;  /* 0xffffff5c00fc7947 */ /* 0x000fea000383ffff */
.L_x_56:
[----:B------:R-:W-:Y:S07]  /*d1e0*/  MOV R2, UR7 ;  /* 0x0000000700027c02 */ /* 0x000fee0008000f00 */
.L_x_117:
[----:B-1----:R1:W3:Y:S02]  /*d1f0*/  SYNCS.PHASECHK.TRANS64.TRYWAIT P0, [R2+URZ], R3 ;  /* 0x00000003020075a7 */ /* 0x0022e400080011ff */
[----:B---3--:R-:W-:Y:S05]  /*d200*/  @!P0 NANOSLEEP.SYNCS 0x989680 ;  /* 0x009896800000895d */ /* 0x008fea0003900000 */
[----:B------:R-:W3:Y:S02]  /*d210*/  @!P0 SYNCS.PHASECHK.TRANS64 P0, [R2+URZ], R3 ;  /* 0x00000003020085a7 */ /* 0x000ee400080010ff */
[----:B---3--:R-:W-:Y:S05]  /*d220*/  @!P0 BRA `(.L_x_117) ;  /* 0xfffffffc00f08947 */ /* 0x008fea000383ffff */
[----:B------:R-:W-:Y:S05]  /*d230*/  BRA `(.L_x_55) ;  /* 0xffffff6000187947 */ /* 0x000fea000383ffff */
.L_x_59:
[----:B------:R-:W-:-:S07]  /*d240*/  MOV R2, UR4 ;  /* 0x0000000400027c02 */ /* 0x000fce0008000f00 */
.L_x_118:
[----:B---3--:R3:W4:Y:S02]  /*d250*/  SYNCS.PHASECHK.TRANS64.TRYWAIT P0, [R2+URZ], R0 ;  /* 0x00000000020075a7 */ /* 0x00872400080011ff */
[----:B----4-:R-:W-:Y:S05]  /*d260*/  @!P0 NANOSLEEP.SYNCS 0x989680 ;  /* 0x009896800000895d */ /* 0x010fea0003900000 */
[----:B------:R-:W4:Y:S02]  /*d270*/  @!P0 SYNCS.PHASECHK.TRANS64 P0, [R2+URZ], R0 ;  /* 0x00000000020085a7 */ /* 0x000f2400080010ff */
[----:B----4-:R-:W-:Y:S05]  /*d280*/  @!P0 BRA `(.L_x_118) ;  /* 0xfffffffc00f08947 */ /* 0x010fea000383ffff */
[----:B------:R-:W-:Y:S05]  /*d290*/  BRA `(.L_x_119) ;  /* 0xffffff6000f87947 */ /* 0x000fea000383ffff */
.L_x_60:
[----:B------:R-:W-:-:S07]  /*d2a0*/  MOV R2, UR4 ;  /* 0x0000000400027c02 */ /* 0x000fce0008000f00 */
.L_x_120:
[----:B---3--:R3:W4:Y:S02]  /*d2b0*/  SYNCS.PHASECHK.TRANS64.TRYWAIT P0, [R2+URZ], R0 ;  /* 0x00000000020075a7 */ /* 0x00872400080011ff */
[----:B----4-:R-:W-:Y:S05]  /*d2c0*/  @!P0 NANOSLEEP.SYNCS 0x989680 ;  /* 0x009896800000895d */ /* 0x010fea0003900000 */
[----:B------:R-:W4:Y:S02]  /*d2d0*/  @!P0 SYNCS.PHASECHK.TRANS64 P0, [R2+URZ], R0 ;  /* 0x00000000020085a7 */ /* 0x000f2400080010ff */
[----:B----4-:R-:W-:Y:S05]  /*d2e0*/  @!P0 BRA `(.L_x_120) ;  /* 0xfffffffc00f08947 */ /* 0x010fea000383ffff */
[----:B------:R-:W-:Y:S05]  /*d2f0*/  BRA `(.L_x_121) ;  /* 0xffffff6400047947 */ /* 0x000fea000383ffff */
.L_x_65:
[----:B---3--:R3:W4:Y:S02]  /*d300*/  SYNCS.PHASECHK.TRANS64.TRYWAIT P0, [R2+URZ+0x50], R0 ;  /* 0x00005000020075a7 */ /* 0x00872400080011ff */
[----:B----4-:R-:W-:Y:S05]  /*d310*/  @!P0 NANOSLEEP.SYNCS 0x989680 ;  /* 0x009896800000895d */ /* 0x010fea0003900000 */
[----:B------:R-:W4:Y:S02]  /*d320*/  @!P0 SYNCS.PHASECHK.TRANS64 P0, [R2+URZ+0x50], R0 ;  /* 0x00005000020085a7 */ /* 0x000f2400080010ff */
[----:B----4-:R-:W-:Y:S05]  /*d330*/  @!P0 BRA `(.L_x_65) ;  /* 0xfffffffc00f08947 */ /* 0x010fea000383ffff */
[----:B------:R-:W-:Y:S05]  /*d340*/  BRA `(.L_x_122) ;  /* 0xffffff6800287947 */ /* 0x000fea000383ffff */
.L_x_68:
[----:B------:R-:W-:Y:S07]  /*d350*/  MOV R2, UR29 ;  /* 0x0000001d00027c02 */ /* 0x000fee0008000f00 */
.L_x_123:
[----:B---3--:R3:W4:Y:S02]  /*d360*/  SYNCS.PHASECHK.TRANS64.TRYWAIT P1, [R2+URZ+0x48], R0 ;  /* 0x00004800020075a7 */ /* 0x00872400080211ff */
[----:B----4-:R-:W-:Y:S05]  /*d370*/  @!P1 NANOSLEEP.SYNCS 0x989680 ;  /* 0x009896800000995d */ /* 0x010fea0003900000 */
[----:B------:R-:W4:Y:S02]  /*d380*/  @!P1 SYNCS.PHASECHK.TRANS64 P1, [R2+URZ+0x48], R0 ;  /* 0x00004800020095a7 */ /* 0x000f2400080210ff */
[----:B----4-:R-:W-:Y:S05]  /*d390*/  @!P1 BRA `(.L_x_123) ;  /* 0xfffffffc00f09947 */ /* 0x010fea000383ffff */
[----:B------:R-:W-:Y:S05]  /*d3a0*/  BRA `(.L_x_67) ;  /* 0xffffff6c009c7947 */ /* 0x000fea000383ffff */
.L_x_71:
[----:B------:R-:W-:Y:S07]  /*d3b0*/  MOV R2, UR29 ;  /* 0x0000001d00027c02 */ /* 0x000fee0008000f00 */
.L_x_124:
[----:B---3--:R3:W1:Y:S02]  /*d3c0*/  SYNCS.PHASECHK.TRANS64.TRYWAIT P0, [R2+URZ+0x38], R4 ;  /* 0x00003804020075a7 */ /* 0x00866400080011ff */
[----:B-1----:R-:W-:Y:S05]  /*d3d0*/  @!P0 NANOSLEEP.SYNCS 0x989680 ;  /* 0x009896800000895d */ /* 0x002fea0003900000 */
[----:B------:R-:W1:Y:S02]  /*d3e0*/  @!P0 SYNCS.PHASECHK.TRANS64 P0, [R2+URZ+0x38], R4 ;  /* 0x00003804020085a7 */ /* 0x000e6400080010ff */
[----:B-1----:R-:W-:Y:S05]  /*d3f0*/  @!P0 BRA `(.L_x_124) ;  /* 0xfffffffc00f08947 */ /* 0x002fea000383ffff */
[----:B------:R-:W-:Y:S05]  /*d400*/  BRA `(.L_x_125) ;  /* 0xffffff7000007947 */ /* 0x000fea000383ffff */
.L_x_74:
[----:B------:R-:W-:Y:S07]  /*d410*/  MOV R2, UR4 ;  /* 0x0000000400027c02 */ /* 0x000fee0008000f00 */
.L_x_126:
[----:B-1----:R1:W2:Y:S02]  /*d420*/  SYNCS.PHASECHK.TRANS64.TRYWAIT P0, [R2+URZ+0x50], R0 ;  /* 0x00005000020075a7 */ /* 0x0022a400080011ff */
[----:B--2---:R-:W-:Y:S05]  /*d430*/  @!P0 NANOSLEEP.SYNCS 0x989680 ;  /* 0x009896800000895d */ /* 0x004fea0003900000 */
[----:B------:R-:W2:Y:S02]  /*d440*/  @!P0 SYNCS.PHASECHK.TRANS64 P0, [R2+URZ+0x50], R0 ;  /* 0x00005000020085a7 */ /* 0x000ea400080010ff */
[----:B--2---:R-:W-:Y:S05]  /*d450*/  @!P0 BRA `(.L_x_126) ;  /* 0xfffffffc00f08947 */ /* 0x004fea000383ffff */
[----:B------:R-:W-:Y:S05]  /*d460*/  BRA `(.L_x_127) ;  /* 0xffffff7800687947 */ /* 0x000fea000383ffff */
.L_x_80:
[----:B------:R-:W-:Y:S07]  /*d470*/  MOV R2, UR16 ;  /* 0x0000001000027c02 */ /* 0x000fee0008000f00 */
.L_x_128:
[----:B-1----:R1:W2:Y:S02]  /*d480*/  SYNCS.PHASECHK.TRANS64.TRYWAIT P1, [R2+URZ+0x30], R0 ;  /* 0x00003000020075a7 */ /* 0x0022a400080211ff */
[----:B--2---:R-:W-:Y:S05]  /*d490*/  @!P1 NANOSLEEP.SYNCS 0x989680 ;  /* 0x009896800000995d */ /* 0x004fea0003900000 */
[----:B------:R-:W2:Y:S02]  /*d4a0*/  @!P1 SYNCS.PHASECHK.TRANS64 P1, [R2+URZ+0x30], R0 ;  /* 0x00003000020095a7 */ /* 0x000ea400080210ff */
[----:B--2---:R-:W-:Y:S05]  /*d4b0*/  @!P1 BRA `(.L_x_128) ;  /* 0xfffffffc00f09947 */ /* 0x004fea000383ffff */
[----:B------:R-:W-:Y:S05]  /*d4c0*/  BRA `(.L_x_79) ;  /* 0xffffff8800a47947 */ /* 0x000fea000383ffff */
.L_x_82:
[----:B------:R-:W-:Y:S07]  /*d4d0*/  MOV R0, UR5 ;  /* 0x0000000500007c02 */ /* 0x000fee0008000f00 */
.L_x_129:
[----:B-1----:R1:W2:Y:S02]  /*d4e0*/  SYNCS.PHASECHK.TRANS64.TRYWAIT P1, [R0+URZ+0x70], R3 ;  /* 0x00007003000075a7 */ /* 0x0022a400080211ff */
[----:B--2---:R-:W-:Y:S05]  /*d4f0*/  @!P1 NANOSLEEP.SYNCS 0x989680 ;  /* 0x009896800000995d */ /* 0x004fea0003900000 */
[----:B------:R-:W2:Y:S02]  /*d500*/  @!P1 SYNCS.PHASECHK.TRANS64 P1, [R0+URZ+0x70], R3 ;  /* 0x00007003000095a7 */ /* 0x000ea400080210ff */
[----:B--2---:R-:W-:Y:S05]  /*d510*/  @!P1 BRA `(.L_x_129) ;  /* 0xfffffffc00f09947 */ /* 0x004fea000383ffff */
[----:B------:R-:W-:Y:S05]  /*d520*/  BRA `(.L_x_81) ;  /* 0xffffff9000607947 */ /* 0x000fea000383ffff */
        .weak           $__internal_0_$__cuda_sm10x_tcgen05_guardrail_trap_col_being_dealloced_not_returned_by_alloc
        .type           $__internal_0_$__cuda_sm10x_tcgen05_guardrail_trap_col_being_dealloced_not_returned_by_alloc,@function
        .size           $__internal_0_$__cuda_sm10x_tcgen05_guardrail_trap_col_being_dealloced_not_returned_by_alloc,($__internal_1_$__cuda_sm10x_tcgen05_guardrail_trap_phase_invalid_during_alloc - $__internal_0_$__cuda_sm10x_tcgen05_guardrail_trap_col_being_dealloced_not_returned_by_alloc)
$__internal_0_$__cuda_sm10x_tcgen05_guardrail_trap_col_being_dealloced_not_returned_by_alloc:
[----:B------:R-:W-:Y:S05]  /*d530*/  BPT.TRAP 0x1 ;  /* 0x000000040000795c */ /* 0x000fea0000300000 */
[----:B------:R-:W-:-:S04]  /*d540*/  HFMA2 R3, -RZ, RZ, 0, 0 ;  /* 0x00000000ff037431 */ /* 0x000fc800000001ff */
[----:B------:R-:W-:Y:S05]  /*d550*/  RET.REL.NODEC R2 `(_ZN7cutlass13device_kernelINS_4gemm6kernel13GemmUniversalIN4cute5tupleIJiiiiEEENS1_10collective13CollectiveMmaINS1_35MainloopSm100TmaUmmaWarpSpecializedILi3ELi2ELi2ENS5_IJNS4_1CILi1EEESB_SB_EEEEENS5_IJNSA_ILi128EEENSA_ILi240EEESE_EEEaNS5_IJlSB_lEEEaSH_NS4_8TiledMMAINS4_8MMA_AtomIJNS4_15SM100_MMA_S8_SSIaaiLi128ELi240ELNS4_4UMMA5MajorE0ELSM_0ELNSL_8SaturateE0EEEEEENS4_6LayoutISC_NS5_IJNSA_ILi0EEESR_SR_EEEEENS5_IJNS4_10UnderscoreESU_SU_EEEEENS4_13SM90_TMA_LOADENS4_14ComposedLayoutINS4_7SwizzleILi3ELi4ELi3EEENS4_18smem_ptr_flag_bitsILi8EEENSQ_INS5_IJNSA_ILi8EEESE_EEENS5_IJSE_SB_EEEEEEEvNS4_8identityESX_S17_vS18_EENS_8epilogue10collective18CollectiveEpilogueINS1A_23Sm100TmaWarpSpecializedILi1ELi1ELi240ELb0ELb0EEEJSG_NS5_IJNSQ_ISE_SB_EENSQ_ISF_SB_EEEEEaSH_aSH_NS1A_6fusion15FusionCallbacksIS1E_NS1I_17LinearCombinationIaiaiLNS_15FloatRoundStyleE2EEESG_S1H_JEEENS4_5SM1004TMEM4LOAD26SM100_TMEM_LOAD_32dp32b16xESX_NSY_INSZ_ILi0ELi4ELi3EEES12_NSQ_INS5_IJS13_NSA_ILi16EEEEEENS5_IJS1T_SB_EEEEEEENS4_39AutoVectorizingCopyWithAssumedAlignmentILi128EEENS4_14SM90_TMA_STOREES1X_S1Z_S1Z_EEEvvEEEEvNT_6ParamsE) ;  /* 0xffffff2802a87950 */ /* 0x000fea0003c3ffff */
        .weak           $__internal_1_$__cuda_sm10x_tcgen05_guardrail_trap_phase_invalid_during_alloc
        .type           $__internal_1_$__cuda_sm10x_tcgen05_guardrail_trap_phase_invalid_during_alloc,@function
        .size           $__internal_1_$__cuda_sm10x_tcgen05_guardrail_trap_phase_invalid_during_alloc,($__internal_2_$__cuda_sm10x_tcgen05_guardrail_trap_unallocated_columns_being_dealloced - $__internal_1_$__cuda_sm10x_tcgen05_guardrail_trap_phase_invalid_during_alloc)
$__internal_1_$__cuda_sm10x_tcgen05_guardrail_trap_phase_invalid_during_alloc:
[----:B------:R-:W-:Y:S05]  /*d560*/  BPT.TRAP 0x1 ;  /* 0x000000040000795c */ /* 0x000fea0000300000 */
[----:B------:R-:W-:-:S04]  /*d570*/  MOV R3, 0x0 ;  /* 0x0000000000037802 */ /* 0x000fc80000000f00 */
[----:B------:R-:W-:Y:S05]  /*d580*/  RET.REL.NODEC R2 `(_ZN7cutlass13device_kernelINS_4gemm6kernel13GemmUniversalIN4cute5tupleIJiiiiEEENS1_10collective13CollectiveMmaINS1_35MainloopSm100TmaUmmaWarpSpecializedILi3ELi2ELi2ENS5_IJNS4_1CILi1EEESB_SB_EEEEENS5_IJNSA_ILi128EEENSA_ILi240EEESE_EEEaNS5_IJlSB_lEEEaSH_NS4_8TiledMMAINS4_8MMA_AtomIJNS4_15SM100_MMA_S8_SSIaaiLi128ELi240ELNS4_4UMMA5MajorE0ELSM_0ELNSL_8SaturateE0EEEEEENS4_6LayoutISC_NS5_IJNSA_ILi0EEESR_SR_EEEEENS5_IJNS4_10UnderscoreESU_SU_EEEEENS4_13SM90_TMA_LOADENS4_14ComposedLayoutINS4_7SwizzleILi3ELi4ELi3EEENS4_18smem_ptr_flag_bitsILi8EEENSQ_INS5_IJNSA_ILi8EEESE_EEENS5_IJSE_SB_EEEEEEEvNS4_8identityESX_S17_vS18_EENS_8epilogue10collective18CollectiveEpilogueINS1A_23Sm100TmaWarpSpecializedILi1ELi1ELi240ELb0ELb0EEEJSG_NS5_IJNSQ_ISE_SB_EENSQ_ISF_SB_EEEEEaSH_aSH_NS1A_6fusion15FusionCallbacksIS1E_NS1I_17LinearCombinationIaiaiLNS_15FloatRoundStyleE2EEESG_S1H_JEEENS4_5SM1004TMEM4LOAD26SM100_TMEM_LOAD_32dp32b16xESX_NSY_INSZ_ILi0ELi4ELi3EEES12_NSQ_INS5_IJS13_NSA_ILi16EEEEEENS5_IJS1T_SB_EEEEEEENS4_39AutoVectorizingCopyWithAssumedAlignmentILi128EEENS4_14SM90_TMA_STOREES1X_S1Z_S1Z_EEEvvEEEEvNT_6ParamsE) ;  /* 0xffffff28029c7950 */ /* 0x000fea0003c3ffff */
        .weak           $__internal_2_$__cuda_sm10x_tcgen05_guardrail_trap_unallocated_columns_being_dealloced
        .type           $__internal_2_$__cuda_sm10x_tcgen05_guardrail_trap_unallocated_columns_being_dealloced,@function
        .size           $__internal_2_$__cuda_sm10x_tcgen05_guardrail_trap_unallocated_columns_being_dealloced,(.L_x_131 - $__internal_2_$__cuda_sm10x_tcgen05_guardrail_trap_unallocated_columns_being_dealloced)
$__internal_2_$__cuda_sm10x_tcgen05_guardrail_trap_unallocated_columns_being_dealloced:
[----:B------:R-:W-:Y:S05]  /*d590*/  BPT.TRAP 0x1 ;  /* 0x000000040000795c */ /* 0x000fea0000300000 */
[----:B------:R-:W-:-:S04]  /*d5a0*/  HFMA2 R3, -RZ, RZ, 0, 0 ;  /* 0x00000000ff037431 */ /* 0x000fc800000001ff */
[----:B------:R-:W-:Y:S05]  /*d5b0*/  RET.REL.NODEC R2 `(_ZN7cutlass13device_kernelINS_4gemm6kernel13GemmUniversalIN4cute5tupleIJiiiiEEENS1_10collective13CollectiveMmaINS1_35MainloopSm100TmaUmmaWarpSpecializedILi3ELi2ELi2ENS5_IJNS4_1CILi1EEESB_SB_EEEEENS5_IJNSA_ILi128EEENSA_ILi240EEESE_EEEaNS5_IJlSB_lEEEaSH_NS4_8TiledMMAINS4_8MMA_AtomIJNS4_15SM100_MMA_S8_SSIaaiLi128ELi240ELNS4_4UMMA5MajorE0ELSM_0ELNSL_8SaturateE0EEEEEENS4_6LayoutISC_NS5_IJNSA_ILi0EEESR_SR_EEEEENS5_IJNS4_10UnderscoreESU_SU_EEEEENS4_13SM90_TMA_LOADENS4_14ComposedLayoutINS4_7SwizzleILi3ELi4ELi3EEENS4_18smem_ptr_flag_bitsILi8EEENSQ_INS5_IJNSA_ILi8EEESE_EEENS5_IJSE_SB_EEEEEEEvNS4_8identityESX_S17_vS18_EENS_8epilogue10collective18CollectiveEpilogueINS1A_23Sm100TmaWarpSpecializedILi1ELi1ELi240ELb0ELb0EEEJSG_NS5_IJNSQ_ISE_SB_EENSQ_ISF_SB_EEEEEaSH_aSH_NS1A_6fusion15FusionCallbacksIS1E_NS1I_17LinearCombinationIaiaiLNS_15FloatRoundStyleE2EEESG_S1H_JEEENS4_5SM1004TMEM4LOAD26SM100_TMEM_LOAD_32dp32b16xESX_NSY_INSZ_ILi0ELi4ELi3EEES12_NSQ_INS5_IJS13_NSA_ILi16EEEEEENS5_IJS1T_SB_EEEEEEENS4_39AutoVectorizingCopyWithAssumedAlignmentILi128EEENS4_14SM90_TMA_STOREES1X_S1Z_S1Z_EEEvvEEEEvNT_6ParamsE) ;  /* 0xffffff2802907950 */ /* 0x000fea0003c3ffff */
.L_x_130:
[----:B------:R-:W-:-:S00]  /*d5c0*/  BRA `(.L_x_130) ;  /* 0xfffffffc00fc7947 */ /* 0x000fc0000383ffff */
[----:B------:R-:W-:-:S00]  /*d5d0*/  NOP ;  /* 0x0000000000007918 */ /* 0x000fc00000000000 */
        /* <DEDUP_REMOVED lines=10> */
.L_x_131:


//--------------------- .nv.global.init           --------------------------
	.section	.nv.global.init,"aw",@progbits
.nv.global.init:
	.type		$str$26,@object
	.size		$str$26,($str$25 - $str$26)
$str$26:
        /*0000*/ 	.byte	0x2f, 0x74, 0x6d, 0x70, 0x2f, 0x63, 0x75, 0x74, 0x6c, 0x61, 0x73, 0x73, 0x5f, 0x73, 0x77, 0x65
        /*0010*/ 	.byte	0x65, 0x70, 0x5f, 0x73, 0x72, 0x63, 0x2f, 0x69, 0x6e, 0x63, 0x6c, 0x75, 0x64, 0x65, 0x2f, 0x63
        /*0020*/ 	.byte	0x75, 0x74, 0x65, 0x2f, 0x61, 0x74, 0x6f, 0x6d, 0x2f, 0x63, 0x6f, 0x70, 0x79, 0x5f, 0x74, 0x72
        /*0030*/ 	.byte	0x61, 0x69, 0x74, 0x73, 0x5f, 0x73, 0x6d, 0x31, 0x30, 0x30, 0x2e, 0x68, 0x70, 0x70, 0x00
	.type		$str$25,@object
	.size		$str$25,(__unnamed_1 - $str$25)
$str$25:
        /*003f*/ 	.byte	0x28, 0x28, 0x75, 0x69, 0x6e, 0x74, 0x33, 0x32, 0x5f, 0x74, 0x28, 0x74, 0x68, 0x72, 0x65, 0x61
        /*004f*/ 	.byte	0x64, 0x49, 0x64, 0x78, 0x2e, 0x78, 0x29, 0x20, 0x2f, 0x20, 0x33, 0x32, 0x29, 0x20, 0x25, 0x20
        /*005f*/ 	.byte	0x34, 0x29, 0x20, 0x3d, 0x3d, 0x20, 0x28, 0x28, 0x28, 0x74, 0x6d, 0x65, 0x6d, 0x5f, 0x61, 0x64
        /*006f*/ 	.byte	0x64, 0x72, 0x20, 0x3e, 0x3e, 0x20, 0x31, 0x36, 0x29, 0x20, 0x2f, 0x20, 0x33, 0x32, 0x29, 0x20
        /*007f*/ 	.byte	0x25, 0x20, 0x34, 0x29, 0x00
	.type		__unnamed_1,@object
	.size		__unnamed_1,(.L_1 - __unnamed_1)
__unnamed_1:
        /* <DEDUP_REMOVED lines=37> */
        /*02d4*/ 	.byte	0x74, 0x65, 0x3a, 0x3a, 0x43, 0x3c, 0x30, 0x3e, 0x3e, 0x3e, 0x3e, 0x5d, 0x00
.L_1:


//--------------------- .nv.shared._ZN7cutlass13device_kernelINS_4gemm6kernel13GemmUniversalIN4cute5tupleIJiiiiEEENS1_10collective13CollectiveMmaINS1_35MainloopSm100TmaUmmaWarpSpecializedILi3ELi2ELi2ENS5_IJNS4_1CILi1EEESB_SB_EEEEENS5_IJNSA_ILi128EEENSA_ILi240EEESE_EEEaNS5_IJlSB_lEEEaSH_NS4_8TiledMMAINS4_8MMA_AtomIJNS4_15SM100_MMA_S8_SSIaaiLi128ELi240ELNS4_4UMMA5MajorE0ELSM_0ELNSL_8SaturateE0EEEEEENS4_6LayoutISC_NS5_IJNSA_ILi0EEESR_SR_EEEEENS5_IJNS4_10UnderscoreESU_SU_EEEEENS4_13SM90_TMA_LOADENS4_14ComposedLayoutINS4_7SwizzleILi3ELi4ELi3EEENS4_18smem_ptr_flag_bitsILi8EEENSQ_INS5_IJNSA_ILi8EEESE_EEENS5_IJSE_SB_EEEEEEEvNS4_8identityESX_S17_vS18_EENS_8epilogue10collective18CollectiveEpilogueINS1A_23Sm100TmaWarpSpecializedILi1ELi1ELi240ELb0ELb0EEEJSG_NS5_IJNSQ_ISE_SB_EENSQ_ISF_SB_EEEEEaSH_aSH_NS1A_6fusion15FusionCallbacksIS1E_NS1I_17LinearCombinationIaiaiLNS_15FloatRoundStyleE2EEESG_S1H_JEEENS4_5SM1004TMEM4LOAD26SM100_TMEM_LOAD_32dp32b16xESX_NSY_INSZ_ILi0ELi4ELi3EEES12_NSQ_INS5_IJS13_NSA_ILi16EEEEEENS5_IJS1T_SB_EEEEEEENS4_39AutoVectorizingCopyWithAssumedAlignmentILi128EEENS4_14SM90_TMA_STOREES1X_S1Z_S1Z_EEEvvEEEEvNT_6ParamsE --------------------------
	.section	.nv.shared._ZN7cutlass13device_kernelINS_4gemm6kernel13GemmUniversalIN4cute5tupleIJiiiiEEENS1_10collective13CollectiveMmaINS1_35MainloopSm100TmaUmmaWarpSpecializedILi3ELi2ELi2ENS5_IJNS4_1CILi1EEESB_SB_EEEEENS5_IJNSA_ILi128EEENSA_ILi240EEESE_EEEaNS5_IJlSB_lEEEaSH_NS4_8TiledMMAINS4_8MMA_AtomIJNS4_15SM100_MMA_S8_SSIaaiLi128ELi240ELNS4_4UMMA5MajorE0ELSM_0ELNSL_8SaturateE0EEEEEENS4_6LayoutISC_NS5_IJNSA_ILi0EEESR_SR_EEEEENS5_IJNS4_10UnderscoreESU_SU_EEEEENS4_13SM90_TMA_LOADENS4_14ComposedLayoutINS4_7SwizzleILi3ELi4ELi3EEENS4_18smem_ptr_flag_bitsILi8EEENSQ_INS5_IJNSA_ILi8EEESE_EEENS5_IJSE_SB_EEEEEEEvNS4_8identityESX_S17_vS18_EENS_8epilogue10collective18CollectiveEpilogueINS1A_23Sm100TmaWarpSpecializedILi1ELi1ELi240ELb0ELb0EEEJSG_NS5_IJNSQ_ISE_SB_EENSQ_ISF_SB_EEEEEaSH_aSH_NS1A_6fusion15FusionCallbacksIS1E_NS1I_17LinearCombinationIaiaiLNS_15FloatRoundStyleE2EEESG_S1H_JEEENS4_5SM1004TMEM4LOAD26SM100_TMEM_LOAD_32dp32b16xESX_NSY_INSZ_ILi0ELi4ELi3EEES12_NSQ_INS5_IJS13_NSA_ILi16EEEEEENS5_IJS1T_SB_EEEEEEENS4_39AutoVectorizingCopyWithAssumedAlignmentILi128EEENS4_14SM90_TMA_STOREES1X_S1Z_S1Z_EEEvvEEEEvNT_6ParamsE,"aw",@nobits
	.sectionflags	@""
	.align	16
	.zero		1024


//--------------------- .nv.shared.reserved.0     --------------------------
	.section	.nv.shared.reserved.0,"aw",@nobits
	.weak		__nv_reservedSMEM_offset_0_alias
	.size		__nv_reservedSMEM_offset_0_alias, 0, 64
	.other		__nv_reservedSMEM_offset_0_alias,@"STO_CUDA_RESERVED_SHARED STV_DEFAULT"
__nv_reservedSMEM_offset_0_alias:
	.zero		0
.nv.shared.reserved.0:
	.zero		64
	.weak		__nv_reservedSMEM_tcgen05_partition
	.type		__nv_reservedSMEM_tcgen05_partition,@object
	.size		__nv_reservedSMEM_tcgen05_partition,(.L_0 - __nv_reservedSMEM_tcgen05_partition)
__nv_reservedSMEM_tcgen05_partition:
	.zero		32
.L_0:


//--------------------- .nv.global                --------------------------
	.section	.nv.global,"aw",@nobits
.nv.global:
	.type		_ZN40_INTERNAL_177d6826_4_k_cu_b0047e00_281764cute1_E,@object
	.size		_ZN40_INTERNAL_177d6826_4_k_cu_b0047e00_281764cute1_E,(_ZN40_INTERNAL_177d6826_4_k_cu_b0047e00_281764cuda3std3__45__cpo6cbeginE - _ZN40_INTERNAL_177d6826_4_k_cu_b0047e00_281764cute1_E)
_ZN40_INTERNAL_177d6826_4_k_cu_b0047e00_281764cute1_E:
	.zero		1
	.type		_ZN40_INTERNAL_177d6826_4_k_cu_b0047e00_281764cuda3std3__45__cpo6cbeginE,@object
	.size		_ZN40_INTERNAL_177d6826_4_k_cu_b0047e00_281764cuda3std3__45__cpo6cbeginE,(_ZN40_INTERNAL_177d6826_4_k_cu_b0047e00_281764cuda3std3__48in_placeE - _ZN40_INTERNAL_177d6826_4_k_cu_b0047e00_281764cuda3std3__45__cpo6cbeginE)
_ZN40_INTERNAL_177d6826_4_k_cu_b0047e00_281764cuda3std3__45__cpo6cbeginE:
	.zero		1
	.type		_ZN40_INTERNAL_177d6826_4_k_cu_b0047e00_281764cuda3std3__48in_placeE,@object
	.size		_ZN40_INTERNAL_177d6826_4_k_cu_b0047e00_281764cuda3std3__48in_placeE,(_ZN40_INTERNAL_177d6826_4_k_cu_b0047e00_281764cuda3std6ranges3__45__cpo9iter_moveE - _ZN40_INTERNAL_177d6826_4_k_cu_b0047e00_281764cuda3std3__48in_placeE)
_ZN40_INTERNAL_177d6826_4_k_cu_b0047e00_281764cuda3std3__48in_placeE:
	.zero		1
	.type		_ZN40_INTERNAL_177d6826_4_k_cu_b0047e00_281764cuda3std6ranges3__45__cpo9iter_moveE,@object
	.size		_ZN40_INTERNAL_177d6826_4_k_cu_b0047e00_281764cuda3std6ranges3__45__cpo9iter_moveE,(_ZN40_INTERNAL_177d6826_4_k_cu_b0047e00_281764cuda3std3__45__cpo5beginE - _ZN40_INTERNAL_177d6826_4_k_cu_b0047e00_281764cuda3std6ranges3__45__cpo9iter_moveE)
_ZN40_INTERNAL_177d6826_4_k_cu_b0047e00_281764cuda3std6ranges3__45__cpo9iter_moveE:
	.zero		1
	.type		_ZN40_INTERNAL_177d6826_4_k_cu_b0047e00_281764cuda3std3__45__cpo5beginE,@object
	.size		_ZN40_INTERNAL_177d6826_4_k_cu_b0047e00_281764cuda3std3__45__cpo5beginE,(_ZN40_INTERNAL_177d6826_4_k_cu_b0047e00_281764cuda3std3__442_GLOBAL__N__177d6826_4_k_cu_b0047e00_281766ignoreE - _ZN40_INTERNAL_177d6826_4_k_cu_b0047e00_281764cuda3std3__45__cpo5beginE)
_ZN40_INTERNAL_177d6826_4_k_cu_b0047e00_281764cuda3std3__45__cpo5beginE:
	.zero		1
	.type		_ZN40_INTERNAL_177d6826_4_k_cu_b0047e00_281764cuda3std3__442_GLOBAL__N__177d6826_4_k_cu_b0047e00_281766ignoreE,@object
	.size		_ZN40_INTERNAL_177d6826_4_k_cu_b0047e00_281764cuda3std3__442_GLOBAL__N__177d6826_4_k_cu_b0047e00_281766ignoreE,(_ZN40_INTERNAL_177d6826_4_k_cu_b0047e00_281764cute7productE - _ZN40_INTERNAL_177d6826_4_k_cu_b0047e00_281764cuda3std3__442_GLOBAL__N__177d6826_4_k_cu_b0047e00_281766ignoreE)
_ZN40_INTERNAL_177d6826_4_k_cu_b0047e00_281764cuda3std3__442_GLOBAL__N__177d6826_4_k_cu_b0047e00_281766ignoreE:
	.zero		1
	.type		_ZN40_INTERNAL_177d6826_4_k_cu_b0047e00_281764cute7productE,@object
	.size		_ZN40_INTERNAL_177d6826_4_k_cu_b0047e00_281764cute7productE,(_ZN40_INTERNAL_177d6826_4_k_cu_b0047e00_281764cuda3std3__45__cpo3endE - _ZN40_INTERNAL_177d6826_4_k_cu_b0047e00_281764cute7productE)
_ZN40_INTERNAL_177d6826_4_k_cu_b0047e00_281764cute7productE:
	.zero		1
	.type		_ZN40_INTERNAL_177d6826_4_k_cu_b0047e00_281764cuda3std3__45__cpo3endE,@object
	.size		_ZN40_INTERNAL_177d6826_4_k_cu_b0047e00_281764cuda3std3__45__cpo3endE,(_ZN40_INTERNAL_177d6826_4_k_cu_b0047e00_281764cuda3std3__419piecewise_constructE - _ZN40_INTERNAL_177d6826_4_k_cu_b0047e00_281764cuda3std3__45__cpo3endE)
_ZN40_INTERNAL_177d6826_4_k_cu_b0047e00_281764cuda3std3__45__cpo3endE:
	.zero		1
	.type		_ZN40_INTERNAL_177d6826_4_k_cu_b0047e00_281764cuda3std3__419piecewise_constructE,@object
	.size		_ZN40_INTERNAL_177d6826_4_k_cu_b0047e00_281764cuda3std3__419piecewise_constructE,(_ZN40_INTERNAL_177d6826_4_k_cu_b0047e00_281764cuda3std3__45__cpo4cendE - _ZN40_INTERNAL_177d6826_4_k_cu_b0047e00_281764cuda3std3__419piecewise_constructE)
_ZN40_INTERNAL_177d6826_4_k_cu_b0047e00_281764cuda3std3__419piecewise_constructE:
	.zero		1
	.type		_ZN40_INTERNAL_177d6826_4_k_cu_b0047e00_281764cuda3std3__45__cpo4cendE,@object
	.size		_ZN40_INTERNAL_177d6826_4_k_cu_b0047e00_281764cuda3std3__45__cpo4cendE,(_ZN40_INTERNAL_177d6826_4_k_cu_b0047e00_281764cuda3std6ranges3__45__cpo4swapE - _ZN40_INTERNAL_177d6826_4_k_cu_b0047e00_281764cuda3std3__45__cpo4cendE)
_ZN40_INTERNAL_177d6826_4_k_cu_b0047e00_281764cuda3std3__45__cpo4cendE:
	.zero		1
	.type		_ZN40_INTERNAL_177d6826_4_k_cu_b0047e00_281764cuda3std6ranges3__45__cpo4swapE,@object
	.size		_ZN40_INTERNAL_177d6826_4_k_cu_b0047e00_281764cuda3std6ranges3__45__cpo4swapE,(.L_9 - _ZN40_INTERNAL_177d6826_4_k_cu_b0047e00_281764cuda3std6ranges3__45__cpo4swapE)
_ZN40_INTERNAL_177d6826_4_k_cu_b0047e00_281764cuda3std6ranges3__45__cpo4swapE:
	.zero		1
.L_9:


//--------------------- .nv.constant0._ZN7cutlass13device_kernelINS_4gemm6kernel13GemmUniversalIN4cute5tupleIJiiiiEEENS1_10collective13CollectiveMmaINS1_35MainloopSm100TmaUmmaWarpSpecializedILi3ELi2ELi2ENS5_IJNS4_1CILi1EEESB_SB_EEEEENS5_IJNSA_ILi128EEENSA_ILi240EEESE_EEEaNS5_IJlSB_lEEEaSH_NS4_8TiledMMAINS4_8MMA_AtomIJNS4_15SM100_MMA_S8_SSIaaiLi128ELi240ELNS4_4UMMA5MajorE0ELSM_0ELNSL_8SaturateE0EEEEEENS4_6LayoutISC_NS5_IJNSA_ILi0EEESR_SR_EEEEENS5_IJNS4_10UnderscoreESU_SU_EEEEENS4_13SM90_TMA_LOADENS4_14ComposedLayoutINS4_7SwizzleILi3ELi4ELi3EEENS4_18smem_ptr_flag_bitsILi8EEENSQ_INS5_IJNSA_ILi8EEESE_EEENS5_IJSE_SB_EEEEEEEvNS4_8identityESX_S17_vS18_EENS_8epilogue10collective18CollectiveEpilogueINS1A_23Sm100TmaWarpSpecializedILi1ELi1ELi240ELb0ELb0EEEJSG_NS5_IJNSQ_ISE_SB_EENSQ_ISF_SB_EEEEEaSH_aSH_NS1A_6fusion15FusionCallbacksIS1E_NS1I_17LinearCombinationIaiaiLNS_15FloatRoundStyleE2EEESG_S1H_JEEENS4_5SM1004TMEM4LOAD26SM100_TMEM_LOAD_32dp32b16xESX_NSY_INSZ_ILi0ELi4ELi3EEES12_NSQ_INS5_IJS13_NSA_ILi16EEEEEENS5_IJS1T_SB_EEEEEEENS4_39AutoVectorizingCopyWithAssumedAlignmentILi128EEENS4_14SM90_TMA_STOREES1X_S1Z_S1Z_EEEvvEEEEvNT_6ParamsE --------------------------
	.section	.nv.constant0._ZN7cutlass13device_kernelINS_4gemm6kernel13GemmUniversalIN4cute5tupleIJiiiiEEENS1_10collective13CollectiveMmaINS1_35MainloopSm100TmaUmmaWarpSpecializedILi3ELi2ELi2ENS5_IJNS4_1CILi1EEESB_SB_EEEEENS5_IJNSA_ILi128EEENSA_ILi240EEESE_EEEaNS5_IJlSB_lEEEaSH_NS4_8TiledMMAINS4_8MMA_AtomIJNS4_15SM100_MMA_S8_SSIaaiLi128ELi240ELNS4_4UMMA5MajorE0ELSM_0ELNSL_8SaturateE0EEEEEENS4_6LayoutISC_NS5_IJNSA_ILi0EEESR_SR_EEEEENS5_IJNS4_10UnderscoreESU_SU_EEEEENS4_13SM90_TMA_LOADENS4_14ComposedLayoutINS4_7SwizzleILi3ELi4ELi3EEENS4_18smem_ptr_flag_bitsILi8EEENSQ_INS5_IJNSA_ILi8EEESE_EEENS5_IJSE_SB_EEEEEEEvNS4_8identityESX_S17_vS18_EENS_8epilogue10collective18CollectiveEpilogueINS1A_23Sm100TmaWarpSpecializedILi1ELi1ELi240ELb0ELb0EEEJSG_NS5_IJNSQ_ISE_SB_EENSQ_ISF_SB_EEEEEaSH_aSH_NS1A_6fusion15FusionCallbacksIS1E_NS1I_17LinearCombinationIaiaiLNS_15FloatRoundStyleE2EEESG_S1H_JEEENS4_5SM1004TMEM4LOAD26SM100_TMEM_LOAD_32dp32b16xESX_NSY_INSZ_ILi0ELi4ELi3EEES12_NSQ_INS5_IJS13_NSA_ILi16EEEEEENS5_IJS1T_SB_EEEEEEENS4_39AutoVectorizingCopyWithAssumedAlignmentILi128EEENS4_14SM90_TMA_STOREES1X_S1Z_S1Z_EEEvvEEEEvNT_6ParamsE,"a",@progbits
	.sectionflags	@""
	.align	4
.nv.constant0._ZN7cutlass13device_kernelINS_4gemm6kernel13GemmUniversalIN4cute5tupleIJiiiiEEENS1_10collective13CollectiveMmaINS1_35MainloopSm100TmaUmmaWarpSpecializedILi3ELi2ELi2ENS5_IJNS4_1CILi1EEESB_SB_EEEEENS5_IJNSA_ILi128EEENSA_ILi240EEESE_EEEaNS5_IJlSB_lEEEaSH_NS4_8TiledMMAINS4_8MMA_AtomIJNS4_15SM100_MMA_S8_SSIaaiLi128ELi240ELNS4_4UMMA5MajorE0ELSM_0ELNSL_8SaturateE0EEEEEENS4_6LayoutISC_NS5_IJNSA_ILi0EEESR_SR_EEEEENS5_IJNS4_10UnderscoreESU_SU_EEEEENS4_13SM90_TMA_LOADENS4_14ComposedLayoutINS4_7SwizzleILi3ELi4ELi3EEENS4_18smem_ptr_flag_bitsILi8EEENSQ_INS5_IJNSA_ILi8EEESE_EEENS5_IJSE_SB_EEEEEEEvNS4_8identityESX_S17_vS18_EENS_8epilogue10collective18CollectiveEpilogueINS1A_23Sm100TmaWarpSpecializedILi1ELi1ELi240ELb0ELb0EEEJSG_NS5_IJNSQ_ISE_SB_EENSQ_ISF_SB_EEEEEaSH_aSH_NS1A_6fusion15FusionCallbacksIS1E_NS1I_17LinearCombinationIaiaiLNS_15FloatRoundStyleE2EEESG_S1H_JEEENS4_5SM1004TMEM4LOAD26SM100_TMEM_LOAD_32dp32b16xESX_NSY_INSZ_ILi0ELi4ELi3EEES12_NSQ_INS5_IJS13_NSA_ILi16EEEEEENS5_IJS1T_SB_EEEEEEENS4_39AutoVectorizingCopyWithAssumedAlignmentILi128EEENS4_14SM90_TMA_STOREES1X_S1Z_S1Z_EEEvvEEEEvNT_6ParamsE:
	.zero		2944


//--------------------- SYMBOLS --------------------------

	.type		.nv.reservedSmem.offset0,@object
	.size		.nv.reservedSmem.offset0,0x4
	.type		.nv.reservedSmem.cap,@object
	.size		.nv.reservedSmem.cap,0x4
	.type		__assertfail,@function
